//
// Generated by NVIDIA NVVM Compiler
//
// Compiler Build ID: CL-36424714
// Cuda compilation tools, release 13.0, V13.0.88
// Based on NVVM 20.0.0
//

.version 9.0
.target sm_100
.address_size 64

	// .globl	_Z10initializeP8spinerecS0_Pi

.visible .entry _Z10initializeP8spinerecS0_Pi(
	.param .u64 .ptr .align 1 _Z10initializeP8spinerecS0_Pi_param_0,
	.param .u64 .ptr .align 1 _Z10initializeP8spinerecS0_Pi_param_1,
	.param .u64 .ptr .align 1 _Z10initializeP8spinerecS0_Pi_param_2
)
{
	.reg .b32 	%r<10>;
	.reg .b64 	%rd<20>;

	ld.param.u64 	%rd1, [_Z10initializeP8spinerecS0_Pi_param_0];
	ld.param.u64 	%rd2, [_Z10initializeP8spinerecS0_Pi_param_1];
	ld.param.u64 	%rd3, [_Z10initializeP8spinerecS0_Pi_param_2];
	cvta.to.global.u64 	%rd4, %rd2;
	cvta.to.global.u64 	%rd5, %rd3;
	cvta.to.global.u64 	%rd6, %rd1;
	mov.u32 	%r1, %tid.x;
	mov.u32 	%r2, %ctaid.x;
	mov.u32 	%r3, %ntid.x;
	mad.lo.s32 	%r4, %r2, %r3, %r1;
	mul.wide.s32 	%rd7, %r4, 16;
	add.s64 	%rd8, %rd6, %rd7;
	mov.b32 	%r5, 0;
	st.global.v2.u32 	[%rd8], {%r5, %r5};
	mul.wide.s32 	%rd9, %r4, 4;
	add.s64 	%rd10, %rd5, %rd9;
	ld.global.u32 	%r6, [%rd10];
	mul.wide.s32 	%rd11, %r6, 16;
	add.s64 	%rd12, %rd2, %rd11;
	st.global.u64 	[%rd8+8], %rd12;
	ld.global.u32 	%r7, [%rd10];
	mul.wide.s32 	%rd13, %r7, 16;
	add.s64 	%rd14, %rd2, %rd13;
	add.s64 	%rd15, %rd4, %rd13;
	st.global.u64 	[%rd15+8], %rd14;
	ld.global.u32 	%r8, [%rd10];
	mul.wide.s32 	%rd16, %r8, 16;
	add.s64 	%rd17, %rd4, %rd16;
	st.global.u32 	[%rd17], %r5;
	ld.global.u32 	%r9, [%rd10];
	mul.wide.s32 	%rd18, %r9, 16;
	add.s64 	%rd19, %rd4, %rd18;
	st.global.u32 	[%rd19+4], %r5;
	ret;

}
	// .globl	_Z12allMultiScanP8spinerecS0_PiS1_i
.visible .entry _Z12allMultiScanP8spinerecS0_PiS1_i(
	.param .u64 .ptr .align 1 _Z12allMultiScanP8spinerecS0_PiS1_i_param_0,
	.param .u64 .ptr .align 1 _Z12allMultiScanP8spinerecS0_PiS1_i_param_1,
	.param .u64 .ptr .align 1 _Z12allMultiScanP8spinerecS0_PiS1_i_param_2,
	.param .u64 .ptr .align 1 _Z12allMultiScanP8spinerecS0_PiS1_i_param_3,
	.param .u32 _Z12allMultiScanP8spinerecS0_PiS1_i_param_4
)
{
	.reg .pred 	%p<40>;
	.reg .b32 	%r<303>;
	.reg .b64 	%rd<303>;

	ld.param.u64 	%rd56, [_Z12allMultiScanP8spinerecS0_PiS1_i_param_0];
	ld.param.u64 	%rd57, [_Z12allMultiScanP8spinerecS0_PiS1_i_param_1];
	ld.param.u64 	%rd58, [_Z12allMultiScanP8spinerecS0_PiS1_i_param_2];
	ld.param.u64 	%rd59, [_Z12allMultiScanP8spinerecS0_PiS1_i_param_3];
	ld.param.u32 	%r141, [_Z12allMultiScanP8spinerecS0_PiS1_i_param_4];
	cvta.to.global.u64 	%rd1, %rd57;
	cvta.to.global.u64 	%rd2, %rd58;
	cvta.to.global.u64 	%rd3, %rd56;
	cvta.to.global.u64 	%rd4, %rd59;
	mov.u32 	%r1, %tid.x;
	mov.u32 	%r142, %ctaid.x;
	mov.u32 	%r143, %ntid.x;
	mul.lo.s32 	%r2, %r142, %r143;
	add.s32 	%r3, %r2, %r1;
	setp.lt.s32 	%p1, %r141, 1;
	@%p1 bra 	$L__BB1_12;
	add.s32 	%r4, %r141, -1;
	setp.lt.u32 	%p2, %r4, 7;
	mov.u32 	%r261, %r141;
	@%p2 bra 	$L__BB1_4;
	add.s32 	%r144, %r141, -2;
	mad.lo.s32 	%r259, %r141, %r144, %r3;
	add.s32 	%r145, %r141, -3;
	mad.lo.s32 	%r258, %r141, %r145, %r3;
	add.s32 	%r146, %r141, -4;
	mad.lo.s32 	%r257, %r141, %r146, %r3;
	add.s32 	%r147, %r141, -5;
	mad.lo.s32 	%r256, %r141, %r147, %r3;
	add.s32 	%r148, %r141, -6;
	mad.lo.s32 	%r255, %r141, %r148, %r3;
	add.s32 	%r149, %r141, -7;
	mad.lo.s32 	%r254, %r141, %r149, %r3;
	add.s32 	%r150, %r141, -8;
	mad.lo.s32 	%r253, %r141, %r150, %r3;
	mad.lo.s32 	%r252, %r141, %r4, %r3;
	and.b32  	%r151, %r141, 2147483640;
	neg.s32 	%r251, %r151;
	mov.u32 	%r261, %r141;
$L__BB1_3:
	.pragma "nounroll";
	mul.wide.s32 	%rd60, %r252, 4;
	add.s64 	%rd61, %rd2, %rd60;
	ld.global.u32 	%r152, [%rd61];
	mul.wide.s32 	%rd62, %r152, 16;
	add.s64 	%rd63, %rd1, %rd62;
	ld.global.u64 	%rd64, [%rd63+8];
	mul.wide.s32 	%rd65, %r252, 16;
	add.s64 	%rd66, %rd3, %rd65;
	st.global.u64 	[%rd66+8], %rd64;
	bar.sync 	0;
	add.s64 	%rd67, %rd56, %rd65;
	ld.global.u32 	%r153, [%rd61];
	mul.wide.s32 	%rd68, %r153, 16;
	add.s64 	%rd69, %rd1, %rd68;
	st.global.u64 	[%rd69+8], %rd67;
	bar.sync 	0;
	mul.wide.s32 	%rd70, %r259, 4;
	add.s64 	%rd71, %rd2, %rd70;
	ld.global.u32 	%r154, [%rd71];
	mul.wide.s32 	%rd72, %r154, 16;
	add.s64 	%rd73, %rd1, %rd72;
	ld.global.u64 	%rd74, [%rd73+8];
	mul.wide.s32 	%rd75, %r259, 16;
	add.s64 	%rd76, %rd3, %rd75;
	st.global.u64 	[%rd76+8], %rd74;
	bar.sync 	0;
	add.s64 	%rd77, %rd56, %rd75;
	ld.global.u32 	%r155, [%rd71];
	mul.wide.s32 	%rd78, %r155, 16;
	add.s64 	%rd79, %rd1, %rd78;
	st.global.u64 	[%rd79+8], %rd77;
	bar.sync 	0;
	mul.wide.s32 	%rd80, %r258, 4;
	add.s64 	%rd81, %rd2, %rd80;
	ld.global.u32 	%r156, [%rd81];
	mul.wide.s32 	%rd82, %r156, 16;
	add.s64 	%rd83, %rd1, %rd82;
	ld.global.u64 	%rd84, [%rd83+8];
	mul.wide.s32 	%rd85, %r258, 16;
	add.s64 	%rd86, %rd3, %rd85;
	st.global.u64 	[%rd86+8], %rd84;
	bar.sync 	0;
	add.s64 	%rd87, %rd56, %rd85;
	ld.global.u32 	%r157, [%rd81];
	mul.wide.s32 	%rd88, %r157, 16;
	add.s64 	%rd89, %rd1, %rd88;
	st.global.u64 	[%rd89+8], %rd87;
	bar.sync 	0;
	mul.wide.s32 	%rd90, %r257, 4;
	add.s64 	%rd91, %rd2, %rd90;
	ld.global.u32 	%r158, [%rd91];
	mul.wide.s32 	%rd92, %r158, 16;
	add.s64 	%rd93, %rd1, %rd92;
	ld.global.u64 	%rd94, [%rd93+8];
	mul.wide.s32 	%rd95, %r257, 16;
	add.s64 	%rd96, %rd3, %rd95;
	st.global.u64 	[%rd96+8], %rd94;
	bar.sync 	0;
	add.s64 	%rd97, %rd56, %rd95;
	ld.global.u32 	%r159, [%rd91];
	mul.wide.s32 	%rd98, %r159, 16;
	add.s64 	%rd99, %rd1, %rd98;
	st.global.u64 	[%rd99+8], %rd97;
	bar.sync 	0;
	mul.wide.s32 	%rd100, %r256, 4;
	add.s64 	%rd101, %rd2, %rd100;
	ld.global.u32 	%r160, [%rd101];
	mul.wide.s32 	%rd102, %r160, 16;
	add.s64 	%rd103, %rd1, %rd102;
	ld.global.u64 	%rd104, [%rd103+8];
	mul.wide.s32 	%rd105, %r256, 16;
	add.s64 	%rd106, %rd3, %rd105;
	st.global.u64 	[%rd106+8], %rd104;
	bar.sync 	0;
	add.s64 	%rd107, %rd56, %rd105;
	ld.global.u32 	%r161, [%rd101];
	mul.wide.s32 	%rd108, %r161, 16;
	add.s64 	%rd109, %rd1, %rd108;
	st.global.u64 	[%rd109+8], %rd107;
	bar.sync 	0;
	mul.wide.s32 	%rd110, %r255, 4;
	add.s64 	%rd111, %rd2, %rd110;
	ld.global.u32 	%r162, [%rd111];
	mul.wide.s32 	%rd112, %r162, 16;
	add.s64 	%rd113, %rd1, %rd112;
	ld.global.u64 	%rd114, [%rd113+8];
	mul.wide.s32 	%rd115, %r255, 16;
	add.s64 	%rd116, %rd3, %rd115;
	st.global.u64 	[%rd116+8], %rd114;
	bar.sync 	0;
	add.s64 	%rd117, %rd56, %rd115;
	ld.global.u32 	%r163, [%rd111];
	mul.wide.s32 	%rd118, %r163, 16;
	add.s64 	%rd119, %rd1, %rd118;
	st.global.u64 	[%rd119+8], %rd117;
	bar.sync 	0;
	mul.wide.s32 	%rd120, %r254, 4;
	add.s64 	%rd121, %rd2, %rd120;
	ld.global.u32 	%r164, [%rd121];
	mul.wide.s32 	%rd122, %r164, 16;
	add.s64 	%rd123, %rd1, %rd122;
	ld.global.u64 	%rd124, [%rd123+8];
	mul.wide.s32 	%rd125, %r254, 16;
	add.s64 	%rd126, %rd3, %rd125;
	st.global.u64 	[%rd126+8], %rd124;
	bar.sync 	0;
	add.s64 	%rd127, %rd56, %rd125;
	ld.global.u32 	%r165, [%rd121];
	mul.wide.s32 	%rd128, %r165, 16;
	add.s64 	%rd129, %rd1, %rd128;
	st.global.u64 	[%rd129+8], %rd127;
	bar.sync 	0;
	add.s32 	%r261, %r261, -8;
	mul.wide.s32 	%rd130, %r253, 4;
	add.s64 	%rd131, %rd2, %rd130;
	ld.global.u32 	%r166, [%rd131];
	mul.wide.s32 	%rd132, %r166, 16;
	add.s64 	%rd133, %rd1, %rd132;
	ld.global.u64 	%rd134, [%rd133+8];
	mul.wide.s32 	%rd135, %r253, 16;
	add.s64 	%rd136, %rd3, %rd135;
	st.global.u64 	[%rd136+8], %rd134;
	bar.sync 	0;
	add.s64 	%rd137, %rd56, %rd135;
	ld.global.u32 	%r167, [%rd131];
	mul.wide.s32 	%rd138, %r167, 16;
	add.s64 	%rd139, %rd1, %rd138;
	st.global.u64 	[%rd139+8], %rd137;
	bar.sync 	0;
	shl.b32 	%r168, %r141, 3;
	sub.s32 	%r259, %r259, %r168;
	sub.s32 	%r258, %r258, %r168;
	sub.s32 	%r257, %r257, %r168;
	sub.s32 	%r256, %r256, %r168;
	sub.s32 	%r255, %r255, %r168;
	sub.s32 	%r254, %r254, %r168;
	sub.s32 	%r253, %r253, %r168;
	sub.s32 	%r252, %r252, %r168;
	add.s32 	%r251, %r251, 8;
	setp.ne.s32 	%p3, %r251, 0;
	@%p3 bra 	$L__BB1_3;
$L__BB1_4:
	and.b32  	%r35, %r141, 7;
	setp.eq.s32 	%p4, %r35, 0;
	@%p4 bra 	$L__BB1_12;
	and.b32  	%r36, %r141, 3;
	setp.lt.u32 	%p5, %r35, 4;
	@%p5 bra 	$L__BB1_7;
	add.s32 	%r169, %r261, -1;
	mul.lo.s32 	%r170, %r169, %r141;
	add.s32 	%r171, %r170, %r3;
	mul.wide.s32 	%rd140, %r171, 4;
	add.s64 	%rd141, %rd2, %rd140;
	ld.global.u32 	%r172, [%rd141];
	mul.wide.s32 	%rd142, %r172, 16;
	add.s64 	%rd143, %rd1, %rd142;
	ld.global.u64 	%rd144, [%rd143+8];
	mul.wide.s32 	%rd145, %r171, 16;
	add.s64 	%rd146, %rd3, %rd145;
	st.global.u64 	[%rd146+8], %rd144;
	bar.sync 	0;
	add.s64 	%rd147, %rd56, %rd145;
	ld.global.u32 	%r173, [%rd141];
	mul.wide.s32 	%rd148, %r173, 16;
	add.s64 	%rd149, %rd1, %rd148;
	st.global.u64 	[%rd149+8], %rd147;
	bar.sync 	0;
	sub.s32 	%r174, %r170, %r141;
	add.s32 	%r175, %r174, %r3;
	mul.wide.s32 	%rd150, %r175, 4;
	add.s64 	%rd151, %rd2, %rd150;
	ld.global.u32 	%r176, [%rd151];
	mul.wide.s32 	%rd152, %r176, 16;
	add.s64 	%rd153, %rd1, %rd152;
	ld.global.u64 	%rd154, [%rd153+8];
	mul.wide.s32 	%rd155, %r175, 16;
	add.s64 	%rd156, %rd3, %rd155;
	st.global.u64 	[%rd156+8], %rd154;
	bar.sync 	0;
	add.s64 	%rd157, %rd56, %rd155;
	ld.global.u32 	%r177, [%rd151];
	mul.wide.s32 	%rd158, %r177, 16;
	add.s64 	%rd159, %rd1, %rd158;
	st.global.u64 	[%rd159+8], %rd157;
	bar.sync 	0;
	sub.s32 	%r178, %r174, %r141;
	add.s32 	%r179, %r178, %r3;
	mul.wide.s32 	%rd160, %r179, 4;
	add.s64 	%rd161, %rd2, %rd160;
	ld.global.u32 	%r180, [%rd161];
	mul.wide.s32 	%rd162, %r180, 16;
	add.s64 	%rd163, %rd1, %rd162;
	ld.global.u64 	%rd164, [%rd163+8];
	mul.wide.s32 	%rd165, %r179, 16;
	add.s64 	%rd166, %rd3, %rd165;
	st.global.u64 	[%rd166+8], %rd164;
	bar.sync 	0;
	add.s64 	%rd167, %rd56, %rd165;
	ld.global.u32 	%r181, [%rd161];
	mul.wide.s32 	%rd168, %r181, 16;
	add.s64 	%rd169, %rd1, %rd168;
	st.global.u64 	[%rd169+8], %rd167;
	bar.sync 	0;
	add.s32 	%r261, %r261, -4;
	sub.s32 	%r182, %r178, %r141;
	add.s32 	%r183, %r182, %r3;
	mul.wide.s32 	%rd170, %r183, 4;
	add.s64 	%rd171, %rd2, %rd170;
	ld.global.u32 	%r184, [%rd171];
	mul.wide.s32 	%rd172, %r184, 16;
	add.s64 	%rd173, %rd1, %rd172;
	ld.global.u64 	%rd174, [%rd173+8];
	mul.wide.s32 	%rd175, %r183, 16;
	add.s64 	%rd176, %rd3, %rd175;
	st.global.u64 	[%rd176+8], %rd174;
	bar.sync 	0;
	add.s64 	%rd177, %rd56, %rd175;
	ld.global.u32 	%r185, [%rd171];
	mul.wide.s32 	%rd178, %r185, 16;
	add.s64 	%rd179, %rd1, %rd178;
	st.global.u64 	[%rd179+8], %rd177;
	bar.sync 	0;
$L__BB1_7:
	setp.eq.s32 	%p6, %r36, 0;
	@%p6 bra 	$L__BB1_12;
	setp.eq.s32 	%p7, %r36, 1;
	@%p7 bra 	$L__BB1_10;
	add.s32 	%r186, %r261, -1;
	mul.lo.s32 	%r187, %r186, %r141;
	add.s32 	%r188, %r187, %r3;
	mul.wide.s32 	%rd180, %r188, 4;
	add.s64 	%rd181, %rd2, %rd180;
	ld.global.u32 	%r189, [%rd181];
	mul.wide.s32 	%rd182, %r189, 16;
	add.s64 	%rd183, %rd1, %rd182;
	ld.global.u64 	%rd184, [%rd183+8];
	mul.wide.s32 	%rd185, %r188, 16;
	add.s64 	%rd186, %rd3, %rd185;
	st.global.u64 	[%rd186+8], %rd184;
	bar.sync 	0;
	add.s64 	%rd187, %rd56, %rd185;
	ld.global.u32 	%r190, [%rd181];
	mul.wide.s32 	%rd188, %r190, 16;
	add.s64 	%rd189, %rd1, %rd188;
	st.global.u64 	[%rd189+8], %rd187;
	bar.sync 	0;
	add.s32 	%r261, %r261, -2;
	sub.s32 	%r191, %r187, %r141;
	add.s32 	%r192, %r191, %r3;
	mul.wide.s32 	%rd190, %r192, 4;
	add.s64 	%rd191, %rd2, %rd190;
	ld.global.u32 	%r193, [%rd191];
	mul.wide.s32 	%rd192, %r193, 16;
	add.s64 	%rd193, %rd1, %rd192;
	ld.global.u64 	%rd194, [%rd193+8];
	mul.wide.s32 	%rd195, %r192, 16;
	add.s64 	%rd196, %rd3, %rd195;
	st.global.u64 	[%rd196+8], %rd194;
	bar.sync 	0;
	add.s64 	%rd197, %rd56, %rd195;
	ld.global.u32 	%r194, [%rd191];
	mul.wide.s32 	%rd198, %r194, 16;
	add.s64 	%rd199, %rd1, %rd198;
	st.global.u64 	[%rd199+8], %rd197;
	bar.sync 	0;
$L__BB1_10:
	and.b32  	%r195, %r141, 1;
	setp.eq.b32 	%p8, %r195, 1;
	not.pred 	%p9, %p8;
	@%p9 bra 	$L__BB1_12;
	add.s32 	%r196, %r261, -1;
	mad.lo.s32 	%r197, %r196, %r141, %r3;
	mul.wide.s32 	%rd200, %r197, 4;
	add.s64 	%rd201, %rd2, %rd200;
	ld.global.u32 	%r198, [%rd201];
	mul.wide.s32 	%rd202, %r198, 16;
	add.s64 	%rd203, %rd1, %rd202;
	ld.global.u64 	%rd204, [%rd203+8];
	mul.wide.s32 	%rd205, %r197, 16;
	add.s64 	%rd206, %rd3, %rd205;
	st.global.u64 	[%rd206+8], %rd204;
	bar.sync 	0;
	add.s64 	%rd207, %rd56, %rd205;
	ld.global.u32 	%r199, [%rd201];
	mul.wide.s32 	%rd208, %r199, 16;
	add.s64 	%rd209, %rd1, %rd208;
	st.global.u64 	[%rd209+8], %rd207;
	bar.sync 	0;
$L__BB1_12:
	mul.lo.s32 	%r41, %r141, %r3;
	cvt.s64.s32 	%rd5, %r41;
	mul.wide.s32 	%rd210, %r41, 4;
	add.s64 	%rd6, %rd4, %rd210;
	mul.wide.s32 	%rd211, %r41, 16;
	add.s64 	%rd212, %rd3, %rd211;
	add.s64 	%rd7, %rd212, 8;
	setp.lt.s32 	%p10, %r141, 1;
	@%p10 bra 	$L__BB1_30;
	ld.global.u64 	%rd292, [%rd7];
	ld.global.u32 	%r279, [%rd6];
	add.s32 	%r201, %r141, -1;
	setp.lt.u32 	%p11, %r201, 3;
	mov.b32 	%r268, 1;
	@%p11 bra 	$L__BB1_25;
	neg.s32 	%r271, %r141;
	mov.b32 	%r274, 1;
	mov.b32 	%r273, 3;
	mov.b32 	%r272, 4;
	shl.b64 	%rd213, %rd5, 4;
	add.s64 	%rd214, %rd3, %rd213;
	add.s64 	%rd16, %rd214, 8;
$L__BB1_15:
	setp.eq.s32 	%p12, %r271, -1;
	mov.u32 	%r276, %r279;
	mov.u64 	%rd289, %rd292;
	@%p12 bra 	$L__BB1_17;
	add.s32 	%r205, %r273, -2;
	mul.wide.s32 	%rd215, %r205, 4;
	shl.b64 	%rd216, %rd5, 2;
	add.s64 	%rd217, %rd4, %rd216;
	add.s64 	%rd218, %rd217, %rd215;
	ld.global.u32 	%r276, [%rd218];
	mul.wide.s32 	%rd219, %r205, 16;
	add.s64 	%rd220, %rd16, %rd219;
	ld.global.u64 	%rd289, [%rd220];
$L__BB1_17:
	ld.u32 	%r206, [%rd292];
	add.s32 	%r207, %r206, %r279;
	st.u32 	[%rd292], %r207;
	bar.sync 	0;
	add.s32 	%r208, %r274, 1;
	setp.eq.s32 	%p13, %r208, %r141;
	mov.u32 	%r277, %r276;
	mov.u64 	%rd290, %rd289;
	@%p13 bra 	$L__BB1_19;
	add.s32 	%r209, %r273, -1;
	mul.wide.s32 	%rd221, %r209, 4;
	shl.b64 	%rd222, %rd5, 2;
	add.s64 	%rd223, %rd4, %rd222;
	add.s64 	%rd224, %rd223, %rd221;
	ld.global.u32 	%r277, [%rd224];
	mul.wide.s32 	%rd225, %r209, 16;
	add.s64 	%rd226, %rd16, %rd225;
	ld.global.u64 	%rd290, [%rd226];
$L__BB1_19:
	ld.u32 	%r210, [%rd289];
	add.s32 	%r211, %r210, %r276;
	st.u32 	[%rd289], %r211;
	bar.sync 	0;
	add.s32 	%r212, %r274, 2;
	setp.eq.s32 	%p14, %r212, %r141;
	mov.u32 	%r278, %r277;
	mov.u64 	%rd291, %rd290;
	@%p14 bra 	$L__BB1_21;
	mul.wide.s32 	%rd227, %r273, 4;
	shl.b64 	%rd228, %rd5, 2;
	add.s64 	%rd229, %rd4, %rd228;
	add.s64 	%rd230, %rd229, %rd227;
	ld.global.u32 	%r278, [%rd230];
	mul.wide.s32 	%rd231, %r273, 16;
	add.s64 	%rd232, %rd16, %rd231;
	ld.global.u64 	%rd291, [%rd232];
$L__BB1_21:
	ld.u32 	%r213, [%rd290];
	add.s32 	%r214, %r213, %r277;
	st.u32 	[%rd290], %r214;
	bar.sync 	0;
	add.s32 	%r75, %r274, 3;
	setp.eq.s32 	%p15, %r75, %r141;
	mov.u32 	%r279, %r278;
	mov.u64 	%rd292, %rd291;
	@%p15 bra 	$L__BB1_23;
	shl.b64 	%rd233, %rd5, 2;
	add.s64 	%rd234, %rd4, %rd233;
	mul.wide.s32 	%rd235, %r272, 4;
	add.s64 	%rd236, %rd234, %rd235;
	ld.global.u32 	%r279, [%rd236];
	add.s64 	%rd238, %rd213, %rd3;
	mul.wide.s32 	%rd239, %r272, 16;
	add.s64 	%rd240, %rd238, %rd239;
	ld.global.u64 	%rd292, [%rd240+8];
$L__BB1_23:
	ld.u32 	%r215, [%rd291];
	add.s32 	%r216, %r215, %r278;
	st.u32 	[%rd291], %r216;
	bar.sync 	0;
	add.s32 	%r274, %r274, 4;
	add.s32 	%r273, %r273, 4;
	add.s32 	%r272, %r272, 4;
	add.s32 	%r271, %r271, 4;
	and.b32  	%r217, %r141, 2147483644;
	setp.eq.s32 	%p16, %r75, %r217;
	@%p16 bra 	$L__BB1_24;
	bra.uni 	$L__BB1_15;
$L__BB1_24:
	add.s32 	%r268, %r273, -2;
$L__BB1_25:
	and.b32  	%r47, %r141, 3;
	setp.eq.s32 	%p17, %r47, 0;
	@%p17 bra 	$L__BB1_30;
	sub.s32 	%r267, %r268, %r141;
	neg.s32 	%r266, %r47;
	shl.b64 	%rd242, %rd5, 4;
	add.s64 	%rd243, %rd242, %rd3;
	shl.b64 	%rd246, %rd5, 2;
	add.s64 	%rd247, %rd4, %rd246;
	mov.u32 	%r270, %r279;
	mov.u64 	%rd287, %rd292;
$L__BB1_27:
	.pragma "nounroll";
	mul.wide.s32 	%rd241, %r268, 16;
	add.s64 	%rd244, %rd243, %rd241;
	add.s64 	%rd11, %rd244, 8;
	mul.wide.s32 	%rd245, %r268, 4;
	add.s64 	%rd12, %rd247, %rd245;
	setp.eq.s32 	%p18, %r267, 0;
	@%p18 bra 	$L__BB1_29;
	ld.global.u32 	%r270, [%rd12];
	ld.global.u64 	%rd287, [%rd11];
$L__BB1_29:
	ld.u32 	%r218, [%rd292];
	add.s32 	%r219, %r218, %r279;
	st.u32 	[%rd292], %r219;
	bar.sync 	0;
	add.s32 	%r268, %r268, 1;
	add.s32 	%r267, %r267, 1;
	add.s32 	%r266, %r266, 1;
	setp.ne.s32 	%p19, %r266, 0;
	mov.u64 	%rd292, %rd287;
	mov.u32 	%r279, %r270;
	@%p19 bra 	$L__BB1_27;
$L__BB1_30:
	setp.lt.s32 	%p20, %r141, 2;
	@%p20 bra 	$L__BB1_48;
	add.s32 	%r59, %r141, -1;
	add.s32 	%r221, %r141, -2;
	and.b32  	%r60, %r59, 3;
	setp.lt.u32 	%p21, %r221, 3;
	mov.b32 	%r283, 1;
	@%p21 bra 	$L__BB1_43;
	and.b32  	%r223, %r59, -4;
	neg.s32 	%r282, %r223;
	add.s32 	%r224, %r1, %r141;
	add.s32 	%r280, %r224, %r2;
	shl.b32 	%r63, %r141, 2;
	mov.b32 	%r281, 0;
	mul.wide.u32 	%rd26, %r141, 16;
$L__BB1_33:
	mul.wide.s32 	%rd248, %r280, 16;
	add.s64 	%rd25, %rd3, %rd248;
	ld.global.u32 	%r85, [%rd25];
	setp.eq.s32 	%p22, %r85, 0;
	@%p22 bra 	$L__BB1_35;
	ld.global.u32 	%r225, [%rd25+4];
	add.s32 	%r226, %r85, %r225;
	ld.global.u64 	%rd249, [%rd25+8];
	st.u32 	[%rd249+4], %r226;
$L__BB1_35:
	bar.sync 	0;
	add.s64 	%rd27, %rd25, %rd26;
	ld.global.u32 	%r86, [%rd27];
	setp.eq.s32 	%p23, %r86, 0;
	@%p23 bra 	$L__BB1_37;
	ld.global.u32 	%r227, [%rd27+4];
	add.s32 	%r228, %r86, %r227;
	ld.global.u64 	%rd250, [%rd27+8];
	st.u32 	[%rd250+4], %r228;
$L__BB1_37:
	bar.sync 	0;
	add.s64 	%rd28, %rd27, %rd26;
	ld.global.u32 	%r87, [%rd28];
	setp.eq.s32 	%p24, %r87, 0;
	@%p24 bra 	$L__BB1_39;
	ld.global.u32 	%r229, [%rd28+4];
	add.s32 	%r230, %r87, %r229;
	ld.global.u64 	%rd251, [%rd28+8];
	st.u32 	[%rd251+4], %r230;
$L__BB1_39:
	bar.sync 	0;
	add.s64 	%rd29, %rd28, %rd26;
	ld.global.u32 	%r88, [%rd29];
	setp.eq.s32 	%p25, %r88, 0;
	@%p25 bra 	$L__BB1_41;
	ld.global.u32 	%r231, [%rd29+4];
	add.s32 	%r232, %r88, %r231;
	ld.global.u64 	%rd252, [%rd29+8];
	st.u32 	[%rd252+4], %r232;
$L__BB1_41:
	bar.sync 	0;
	add.s32 	%r282, %r282, 4;
	add.s32 	%r281, %r281, 4;
	add.s32 	%r280, %r280, %r63;
	setp.ne.s32 	%p26, %r282, 0;
	@%p26 bra 	$L__BB1_33;
	add.s32 	%r283, %r281, 1;
$L__BB1_43:
	setp.eq.s32 	%p27, %r60, 0;
	@%p27 bra 	$L__BB1_48;
	add.s64 	%rd30, %rd3, 4;
	mad.lo.s32 	%r285, %r283, %r141, %r3;
	neg.s32 	%r284, %r60;
$L__BB1_45:
	.pragma "nounroll";
	mul.wide.s32 	%rd253, %r285, 16;
	add.s64 	%rd31, %rd30, %rd253;
	ld.global.u32 	%r98, [%rd31+-4];
	setp.eq.s32 	%p28, %r98, 0;
	@%p28 bra 	$L__BB1_47;
	ld.global.u32 	%r233, [%rd31];
	add.s32 	%r234, %r98, %r233;
	ld.global.u64 	%rd254, [%rd31+4];
	st.u32 	[%rd254+4], %r234;
$L__BB1_47:
	bar.sync 	0;
	add.s32 	%r285, %r285, %r141;
	add.s32 	%r284, %r284, 1;
	setp.ne.s32 	%p29, %r284, 0;
	@%p29 bra 	$L__BB1_45;
$L__BB1_48:
	setp.lt.s32 	%p30, %r141, 1;
	@%p30 bra 	$L__BB1_65;
	shl.b64 	%rd255, %rd5, 4;
	add.s64 	%rd256, %rd3, %rd255;
	ld.global.u64 	%rd293, [%rd256+8];
	shl.b64 	%rd257, %rd5, 2;
	add.s64 	%rd258, %rd4, %rd257;
	ld.global.u32 	%r291, [%rd258];
	add.s32 	%r236, %r141, -1;
	setp.lt.u32 	%p31, %r236, 3;
	mov.b32 	%r296, 0;
	@%p31 bra 	$L__BB1_60;
	add.s32 	%r289, %r141, -4;
	and.b32  	%r296, %r141, 2147483644;
	neg.s32 	%r288, %r296;
	neg.s32 	%r287, %r141;
	mov.b32 	%r290, 2;
	mov.u32 	%r286, %r41;
$L__BB1_51:
	add.s32 	%r111, %r289, 2;
	setp.eq.s32 	%p32, %r111, -1;
	mov.u32 	%r292, %r291;
	mov.u64 	%rd294, %rd293;
	@%p32 bra 	$L__BB1_53;
	add.s32 	%r239, %r290, -2;
	mul.wide.s32 	%rd259, %r239, 4;
	shl.b64 	%rd260, %rd5, 2;
	add.s64 	%rd261, %rd4, %rd260;
	add.s64 	%rd262, %rd261, %rd259;
	ld.global.u32 	%r292, [%rd262+4];
	mul.wide.s32 	%rd263, %r239, 16;
	shl.b64 	%rd264, %rd5, 4;
	add.s64 	%rd265, %rd3, %rd264;
	add.s64 	%rd266, %rd265, %rd263;
	ld.global.u64 	%rd294, [%rd266+24];
$L__BB1_53:
	ld.u32 	%r240, [%rd293+4];
	mul.wide.s32 	%rd267, %r286, 4;
	add.s64 	%rd268, %rd2, %rd267;
	st.global.u32 	[%rd268], %r240;
	bar.sync 	0;
	add.s32 	%r241, %r240, %r291;
	st.u32 	[%rd293+4], %r241;
	bar.sync 	0;
	setp.eq.s32 	%p33, %r289, -2;
	add.s32 	%r242, %r290, -2;
	cvt.s64.s32 	%rd269, %r242;
	add.s64 	%rd36, %rd269, %rd5;
	add.s64 	%rd270, %rd36, 1;
	shl.b64 	%rd271, %rd270, 4;
	add.s64 	%rd272, %rd3, %rd271;
	add.s64 	%rd37, %rd272, 8;
	shl.b64 	%rd273, %rd270, 2;
	add.s64 	%rd38, %rd4, %rd273;
	mov.u32 	%r293, %r292;
	mov.u64 	%rd295, %rd294;
	@%p33 bra 	$L__BB1_55;
	ld.global.u32 	%r293, [%rd38+4];
	ld.global.u64 	%rd295, [%rd37+16];
$L__BB1_55:
	ld.u32 	%r243, [%rd294+4];
	shl.b64 	%rd274, %rd36, 2;
	add.s64 	%rd41, %rd2, %rd274;
	st.global.u32 	[%rd41+4], %r243;
	bar.sync 	0;
	add.s32 	%r244, %r243, %r292;
	st.u32 	[%rd294+4], %r244;
	bar.sync 	0;
	setp.eq.s32 	%p34, %r111, 1;
	mov.u32 	%r294, %r293;
	mov.u64 	%rd296, %rd295;
	@%p34 bra 	$L__BB1_57;
	ld.global.u32 	%r294, [%rd38+8];
	ld.global.u64 	%rd296, [%rd37+32];
$L__BB1_57:
	ld.u32 	%r245, [%rd295+4];
	st.global.u32 	[%rd41+8], %r245;
	bar.sync 	0;
	add.s32 	%r246, %r245, %r293;
	st.u32 	[%rd295+4], %r246;
	bar.sync 	0;
	setp.eq.s32 	%p35, %r287, -4;
	mov.u32 	%r291, %r294;
	mov.u64 	%rd293, %rd296;
	@%p35 bra 	$L__BB1_59;
	ld.global.u32 	%r291, [%rd38+12];
	ld.global.u64 	%rd293, [%rd37+48];
$L__BB1_59:
	ld.u32 	%r247, [%rd296+4];
	st.global.u32 	[%rd41+12], %r247;
	bar.sync 	0;
	add.s32 	%r248, %r247, %r294;
	st.u32 	[%rd296+4], %r248;
	bar.sync 	0;
	add.s32 	%r290, %r290, 4;
	add.s32 	%r289, %r289, -4;
	add.s32 	%r288, %r288, 4;
	add.s32 	%r287, %r287, 4;
	add.s32 	%r286, %r286, 4;
	setp.ne.s32 	%p36, %r288, 0;
	@%p36 bra 	$L__BB1_51;
$L__BB1_60:
	and.b32  	%r128, %r141, 3;
	setp.eq.s32 	%p37, %r128, 0;
	@%p37 bra 	$L__BB1_65;
	shl.b64 	%rd275, %rd5, 4;
	mul.wide.u32 	%rd276, %r296, 16;
	add.s64 	%rd277, %rd275, %rd276;
	add.s64 	%rd278, %rd277, %rd3;
	add.s64 	%rd300, %rd278, 24;
	shl.b64 	%rd279, %rd5, 2;
	mul.wide.u32 	%rd280, %r296, 4;
	add.s64 	%rd281, %rd279, %rd280;
	add.s64 	%rd282, %rd281, %rd4;
	add.s64 	%rd299, %rd282, 4;
	sub.s32 	%r300, %r296, %r141;
	add.s32 	%r299, %r296, %r41;
	neg.s32 	%r298, %r128;
	mov.u32 	%r302, %r291;
	mov.u64 	%rd302, %rd293;
$L__BB1_62:
	.pragma "nounroll";
	add.s32 	%r300, %r300, 1;
	setp.eq.s32 	%p38, %r300, 0;
	@%p38 bra 	$L__BB1_64;
	ld.global.u32 	%r302, [%rd299];
	ld.global.u64 	%rd302, [%rd300];
$L__BB1_64:
	ld.u32 	%r249, [%rd293+4];
	mul.wide.s32 	%rd283, %r299, 4;
	add.s64 	%rd284, %rd2, %rd283;
	st.global.u32 	[%rd284], %r249;
	bar.sync 	0;
	add.s32 	%r250, %r249, %r291;
	st.u32 	[%rd293+4], %r250;
	bar.sync 	0;
	add.s64 	%rd300, %rd300, 16;
	add.s64 	%rd299, %rd299, 4;
	add.s32 	%r299, %r299, 1;
	add.s32 	%r298, %r298, 1;
	setp.ne.s32 	%p39, %r298, 0;
	mov.u64 	%rd293, %rd302;
	mov.u32 	%r291, %r302;
	@%p39 bra 	$L__BB1_62;
$L__BB1_65:
	ret;

}


// ===== COMPILED SASS (sm_100) =====

	.target	sm_100

	.elftype	@"ET_EXEC"


//--------------------- .note.nv.tkinfo           --------------------------
	.section	.note.nv.tkinfo,"",@"SHT_NOTE"
	.sectionflags	@"SHF_NOTE_NV_TKINFO"
	.tkinfo
        /*0018*/ 	.word	0x00000002
        /*0030*/ 	.string	""
        /*0030*/ 	.string	"ptxas"
        /*0030*/ 	.string	"Cuda compilation tools, release 13.0, V13.0.88"
        /*0030*/ 	.string	"Build cuda_13.0.r13.0/compiler.36424714_0"
        /*0030*/ 	.string	"-arch sm_100 -m 64 "



//--------------------- .note.nv.cuinfo           --------------------------
	.section	.note.nv.cuinfo,"",@"SHT_NOTE"
	.sectionflags	@"SHF_NOTE_NV_CUINFO"
        /*0018*/ 	.short	0x0002
        /*001a*/ 	.short	0x0064
        /*001c*/ 	.short	0x0082
	.zero		2


//--------------------- .nv.info                  --------------------------
	.section	.nv.info,"",@"SHT_CUDA_INFO"
	.align	4


	//----- nvinfo : EIATTR_REGCOUNT
	.align		4
        /*0000*/ 	.byte	0x04, 0x2f
        /*0002*/ 	.short	(.L_1 - .L_0)
	.align		4
.L_0:
        /*0004*/ 	.word	index@(_Z10initializeP8spinerecS0_Pi)
        /*0008*/ 	.word	0x00000012


	//----- nvinfo : EIATTR_FRAME_SIZE
	.align		4
.L_1:
        /*000c*/ 	.byte	0x04, 0x11
        /*000e*/ 	.short	(.L_3 - .L_2)
	.align		4
.L_2:
        /*0010*/ 	.word	index@(_Z10initializeP8spinerecS0_Pi)
        /*0014*/ 	.word	0x00000000


	//----- nvinfo : EIATTR_REGCOUNT
	.align		4
.L_3:
        /*0018*/ 	.byte	0x04, 0x2f
        /*001a*/ 	.short	(.L_5 - .L_4)
	.align		4
.L_4:
        /*001c*/ 	.word	index@(_Z12allMultiScanP8spinerecS0_PiS1_i)
        /*0020*/ 	.word	0x00000020


	//----- nvinfo : EIATTR_FRAME_SIZE
	.align		4
.L_5:
        /*0024*/ 	.byte	0x04, 0x11
        /*0026*/ 	.short	(.L_7 - .L_6)
	.align		4
.L_6:
        /*0028*/ 	.word	index@(_Z12allMultiScanP8spinerecS0_PiS1_i)
        /*002c*/ 	.word	0x00000000


	//----- nvinfo : EIATTR_MIN_STACK_SIZE
	.align		4
.L_7:
        /*0030*/ 	.byte	0x04, 0x12
        /*0032*/ 	.short	(.L_9 - .L_8)
	.align		4
.L_8:
        /*0034*/ 	.word	index@(_Z12allMultiScanP8spinerecS0_PiS1_i)
        /*0038*/ 	.word	0x00000000


	//----- nvinfo : EIATTR_MIN_STACK_SIZE
	.align		4
.L_9:
        /*003c*/ 	.byte	0x04, 0x12
        /*003e*/ 	.short	(.L_11 - .L_10)
	.align		4
.L_10:
        /*0040*/ 	.word	index@(_Z10initializeP8spinerecS0_Pi)
        /*0044*/ 	.word	0x00000000
.L_11:


//--------------------- .nv.compat                --------------------------
	.section	.nv.compat,"",@"SHT_CUDA_COMPAT_INFO"
	.align	4
        /*0000*/ 	.byte	0x02, 0x09, 0x00, 0x00, 0x02, 0x02, 0x01, 0x00, 0x02, 0x05, 0x05, 0x00, 0x03, 0x07, 0x01, 0x01
        /*0010*/ 	.byte	0x02, 0x03, 0x00, 0x00, 0x02, 0x06, 0x01, 0x00, 0x04, 0x0b, 0x08, 0x00, 0x09, 0x00, 0x00, 0x00
        /*0020*/ 	.byte	0x00, 0x00, 0x00, 0x00


//--------------------- .nv.info._Z12allMultiScanP8spinerecS0_PiS1_i --------------------------
	.section	.nv.info._Z12allMultiScanP8spinerecS0_PiS1_i,"",@"SHT_CUDA_INFO"
	.sectionflags	@""
	.align	4


	//----- nvinfo : EIATTR_CUDA_API_VERSION
	.align		4
        /*0000*/ 	.byte	0x04, 0x37
        /*0002*/ 	.short	(.L_13 - .L_12)
.L_12:
        /*0004*/ 	.word	0x00000082


	//----- nvinfo : EIATTR_KPARAM_INFO
	.align		4
.L_13:
        /*0008*/ 	.byte	0x04, 0x17
        /*000a*/ 	.short	(.L_15 - .L_14)
.L_14:
        /*000c*/ 	.word	0x00000000
        /*0010*/ 	.short	0x0004
        /*0012*/ 	.short	0x0020
        /*0014*/ 	.byte	0x00, 0xf0, 0x11, 0x00


	//----- nvinfo : EIATTR_KPARAM_INFO
	.align		4
.L_15:
        /*0018*/ 	.byte	0x04, 0x17
        /*001a*/ 	.short	(.L_17 - .L_16)
.L_16:
        /*001c*/ 	.word	0x00000000
        /*0020*/ 	.short	0x0003
        /*0022*/ 	.short	0x0018
        /*0024*/ 	.byte	0x00, 0xf5, 0x21, 0x00


	//----- nvinfo : EIATTR_KPARAM_INFO
	.align		4
.L_17:
        /*0028*/ 	.byte	0x04, 0x17
        /*002a*/ 	.short	(.L_19 - .L_18)
.L_18:
        /*002c*/ 	.word	0x00000000
        /*0030*/ 	.short	0x0002
        /*0032*/ 	.short	0x0010
        /*0034*/ 	.byte	0x00, 0xf5, 0x21, 0x00


	//----- nvinfo : EIATTR_KPARAM_INFO
	.align		4
.L_19:
        /*0038*/ 	.byte	0x04, 0x17
        /*003a*/ 	.short	(.L_21 - .L_20)
.L_20:
        /*003c*/ 	.word	0x00000000
        /*0040*/ 	.short	0x0001
        /*0042*/ 	.short	0x0008
        /*0044*/ 	.byte	0x00, 0xf5, 0x21, 0x00


	//----- nvinfo : EIATTR_KPARAM_INFO
	.align		4
.L_21:
        /*0048*/ 	.byte	0x04, 0x17
        /*004a*/ 	.short	(.L_23 - .L_22)
.L_22:
        /*004c*/ 	.word	0x00000000
        /*0050*/ 	.short	0x0000
        /*0052*/ 	.short	0x0000
        /*0054*/ 	.byte	0x00, 0xf5, 0x21, 0x00


	//----- nvinfo : EIATTR_SPARSE_MMA_MASK
	.align		4
.L_23:
        /*0058*/ 	.byte	0x03, 0x50
        /*005a*/ 	.short	0x0000


	//----- nvinfo : EIATTR_MAXREG_COUNT
	.align		4
        /*005c*/ 	.byte	0x03, 0x1b
        /*005e*/ 	.short	0x00ff


	//----- nvinfo : EIATTR_NUM_BARRIERS
	.align		4
        /*0060*/ 	.byte	0x02, 0x4c
        /*0062*/ 	.byte	0x01
	.zero		1


	//----- nvinfo : EIATTR_MERCURY_ISA_VERSION
	.align		4
        /*0064*/ 	.byte	0x03, 0x5f
        /*0066*/ 	.short	0x0101


	//----- nvinfo : EIATTR_VRC_CTA_INIT_COUNT
	.align		4
        /*0068*/ 	.byte	0x02, 0x4a
	.zero		1
	.zero		1


	//----- nvinfo : EIATTR_EXIT_INSTR_OFFSETS
	.align		4
        /*006c*/ 	.byte	0x04, 0x1c
        /*006e*/ 	.short	(.L_25 - .L_24)


	//   ....[0]....
.L_24:
        /*0070*/ 	.word	0x00002010


	//   ....[1]....
        /*0074*/ 	.word	0x00002640


	//   ....[2]....
        /*0078*/ 	.word	0x00002900


	//----- nvinfo : EIATTR_CBANK_PARAM_SIZE
	.align		4
.L_25:
        /*007c*/ 	.byte	0x03, 0x19
        /*007e*/ 	.short	0x0024


	//----- nvinfo : EIATTR_PARAM_CBANK
	.align		4
        /*0080*/ 	.byte	0x04, 0x0a
        /*0082*/ 	.short	(.L_27 - .L_26)
	.align		4
.L_26:
        /*0084*/ 	.word	index@(.nv.constant0._Z12allMultiScanP8spinerecS0_PiS1_i)
        /*0088*/ 	.short	0x0380
        /*008a*/ 	.short	0x0024


	//----- nvinfo : EIATTR_SW_WAR
	.align		4
.L_27:
        /*008c*/ 	.byte	0x04, 0x36
        /*008e*/ 	.short	(.L_29 - .L_28)
.L_28:
        /*0090*/ 	.word	0x00000008
.L_29:


//--------------------- .nv.info._Z10initializeP8spinerecS0_Pi --------------------------
	.section	.nv.info._Z10initializeP8spinerecS0_Pi,"",@"SHT_CUDA_INFO"
	.sectionflags	@""
	.align	4


	//----- nvinfo : EIATTR_CUDA_API_VERSION
	.align		4
        /*0000*/ 	.byte	0x04, 0x37
        /*0002*/ 	.short	(.L_31 - .L_30)
.L_30:
        /*0004*/ 	.word	0x00000082


	//----- nvinfo : EIATTR_KPARAM_INFO
	.align		4
.L_31:
        /*0008*/ 	.byte	0x04, 0x17
        /*000a*/ 	.short	(.L_33 - .L_32)
.L_32:
        /*000c*/ 	.word	0x00000000
        /*0010*/ 	.short	0x0002
        /*0012*/ 	.short	0x0010
        /*0014*/ 	.byte	0x00, 0xf5, 0x21, 0x00


	//----- nvinfo : EIATTR_KPARAM_INFO
	.align		4
.L_33:
        /*0018*/ 	.byte	0x04, 0x17
        /*001a*/ 	.short	(.L_35 - .L_34)
.L_34:
        /*001c*/ 	.word	0x00000000
        /*0020*/ 	.short	0x0001
        /*0022*/ 	.short	0x0008
        /*0024*/ 	.byte	0x00, 0xf5, 0x21, 0x00


	//----- nvinfo : EIATTR_KPARAM_INFO
	.align		4
.L_35:
        /*0028*/ 	.byte	0x04, 0x17
        /*002a*/ 	.short	(.L_37 - .L_36)
.L_36:
        /*002c*/ 	.word	0x00000000
        /*0030*/ 	.short	0x0000
        /*0032*/ 	.short	0x0000
        /*0034*/ 	.byte	0x00, 0xf5, 0x21, 0x00


	//----- nvinfo : EIATTR_SPARSE_MMA_MASK
	.align		4
.L_37:
        /*0038*/ 	.byte	0x03, 0x50
        /*003a*/ 	.short	0x0000


	//----- nvinfo : EIATTR_MAXREG_COUNT
	.align		4
        /*003c*/ 	.byte	0x03, 0x1b
        /*003e*/ 	.short	0x00ff


	//----- nvinfo : EIATTR_MERCURY_ISA_VERSION
	.align		4
        /*0040*/ 	.byte	0x03, 0x5f
        /*0042*/ 	.short	0x0101


	//----- nvinfo : EIATTR_VRC_CTA_INIT_COUNT
	.align		4
        /*0044*/ 	.byte	0x02, 0x4a
	.zero		1
	.zero		1


	//----- nvinfo : EIATTR_EXIT_INSTR_OFFSETS
	.align		4
        /*0048*/ 	.byte	0x04, 0x1c
        /*004a*/ 	.short	(.L_39 - .L_38)


	//   ....[0]....
.L_38:
        /*004c*/ 	.word	0x00000180


	//----- nvinfo : EIATTR_CBANK_PARAM_SIZE
	.align		4
.L_39:
        /*0050*/ 	.byte	0x03, 0x19
        /*0052*/ 	.short	0x0018


	//----- nvinfo : EIATTR_PARAM_CBANK
	.align		4
        /*0054*/ 	.byte	0x04, 0x0a
        /*0056*/ 	.short	(.L_41 - .L_40)
	.align		4
.L_40:
        /*0058*/ 	.word	index@(.nv.constant0._Z10initializeP8spinerecS0_Pi)
        /*005c*/ 	.short	0x0380
        /*005e*/ 	.short	0x0018


	//----- nvinfo : EIATTR_SW_WAR
	.align		4
.L_41:
        /*0060*/ 	.byte	0x04, 0x36
        /*0062*/ 	.short	(.L_43 - .L_42)
.L_42:
        /*0064*/ 	.word	0x00000008
.L_43:


//--------------------- .nv.callgraph             --------------------------
	.section	.nv.callgraph,"",@"SHT_CUDA_CALLGRAPH"
	.align	4
	.sectionentsize	8
	.align		4
        /*0000*/ 	.word	0x00000000
	.align		4
        /*0004*/ 	.word	0xffffffff
	.align		4
        /*0008*/ 	.word	0x00000000
	.align		4
        /*000c*/ 	.word	0xfffffffe
	.align		4
        /*0010*/ 	.word	0x00000000
	.align		4
        /*0014*/ 	.word	0xfffffffd
	.align		4
        /*0018*/ 	.word	0x00000000
	.align		4
        /*001c*/ 	.word	0xfffffffc


//--------------------- .text._Z12allMultiScanP8spinerecS0_PiS1_i --------------------------
	.section	.text._Z12allMultiScanP8spinerecS0_PiS1_i,"ax",@progbits
	.align	128
        .global         _Z12allMultiScanP8spinerecS0_PiS1_i
        .type           _Z12allMultiScanP8spinerecS0_PiS1_i,@function
        .size           _Z12allMultiScanP8spinerecS0_PiS1_i,(.L_x_19 - _Z12allMultiScanP8spinerecS0_PiS1_i)
        .other          _Z12allMultiScanP8spinerecS0_PiS1_i,@"STO_CUDA_ENTRY STV_DEFAULT"
_Z12allMultiScanP8spinerecS0_PiS1_i:
.text._Z12allMultiScanP8spinerecS0_PiS1_i:
[----:B------:R-:W-:Y:S01]  /*0000*/  LDC R1, c[0x0][0x37c] ;  /* 0x0000df00ff017b82 */ /* 0x000fe20000000800 */
[----:B------:R-:W0:Y:S01]  /*0010*/  LDCU UR6, c[0x0][0x3a0] ;  /* 0x00007400ff0677ac */ /* 0x000e220008000800 */
[----:B------:R-:W1:Y:S06]  /*0020*/  S2R R0, SR_TID.X ;  /* 0x0000000000007919 */ /* 0x000e6c0000002100 */
[----:B------:R-:W2:Y:S01]  /*0030*/  S2UR UR4, SR_CTAID.X ;  /* 0x00000000000479c3 */ /* 0x000ea20000002500 */
[----:B------:R-:W2:Y:S01]  /*0040*/  LDCU UR5, c[0x0][0x360] ;  /* 0x00006c00ff0577ac */ /* 0x000ea20008000800 */
[----:B------:R-:W3:Y:S01]  /*0050*/  LDCU.64 UR8, c[0x0][0x358] ;  /* 0x00006b00ff0877ac */ /* 0x000ee20008000a00 */
[----:B0-----:R-:W-:-:S05]  /*0060*/  IMAD.U32 R2, RZ, RZ, UR6 ;  /* 0x00000006ff027e24 */ /* 0x001fca000f8e00ff */
[C---:B------:R-:W-:Y:S02]  /*0070*/  ISETP.GE.AND P0, PT, R2.reuse, 0x1, PT ;  /* 0x000000010200780c */ /* 0x040fe40003f06270 */
[----:B------:R-:W-:Y:S01]  /*0080*/  IADD3 R6, PT, PT, R2, -0x1, RZ ;  /* 0xffffffff02067810 */ /* 0x000fe20007ffe0ff */
[----:B--2---:R-:W-:-:S06]  /*0090*/  UIMAD UR4, UR4, UR5, URZ ;  /* 0x00000005040472a4 */ /* 0x004fcc000f8e02ff */
[----:B-1----:R-:W-:-:S04]  /*00a0*/  VIADD R3, R0, UR4 ;  /* 0x0000000400037c36 */ /* 0x002fc80008000000 */
[----:B---3--:R-:W-:Y:S05]  /*00b0*/  @!P0 BRA `(.L_x_0) ;  /* 0x0000000c00b48947 */ /* 0x008fea0003800000 */
[----:B------:R-:W0:Y:S01]  /*00c0*/  LDC R5, c[0x0][0x3a0] ;  /* 0x0000e800ff057b82 */ /* 0x000e220000000800 */
[----:B------:R-:W-:-:S13]  /*00d0*/  ISETP.GE.U32.AND P1, PT, R6, 0x7, PT ;  /* 0x000000070600780c */ /* 0x000fda0003f26070 */
[----:B------:R-:W-:Y:S05]  /*00e0*/  @!P1 BRA `(.L_x_1) ;  /* 0x0000000400e49947 */ /* 0x000fea0003800000 */
[C---:B------:R-:W-:Y:S01]  /*00f0*/  IADD3 R8, PT, PT, R2.reuse, -0x4, RZ ;  /* 0xfffffffc02087810 */ /* 0x040fe20007ffe0ff */
[C---:B------:R-:W-:Y:S01]  /*0100*/  VIADD R4, R2.reuse, 0xfffffffe ;  /* 0xfffffffe02047836 */ /* 0x040fe20000000000 */
[C---:B------:R-:W-:Y:S01]  /*0110*/  IADD3 R27, PT, PT, R2.reuse, -0x7, RZ ;  /* 0xfffffff9021b7810 */ /* 0x040fe20007ffe0ff */
[C---:B------:R-:W-:Y:S01]  /*0120*/  VIADD R7, R2.reuse, 0xfffffffd ;  /* 0xfffffffd02077836 */ /* 0x040fe20000000000 */
[C---:B------:R-:W-:Y:S01]  /*0130*/  LOP3.LUT R26, R2.reuse, 0x7ffffff8, RZ, 0xc0, !PT ;  /* 0x7ffffff8021a7812 */ /* 0x040fe200078ec0ff */
[C---:B------:R-:W-:Y:S02]  /*0140*/  VIADD R9, R2.reuse, 0xfffffffb ;  /* 0xfffffffb02097836 */ /* 0x040fe40000000000 */
[C---:B------:R-:W-:Y:S02]  /*0150*/  VIADD R23, R2.reuse, 0xfffffffa ;  /* 0xfffffffa02177836 */ /* 0x040fe40000000000 */
[----:B------:R-:W-:Y:S02]  /*0160*/  VIADD R29, R2, 0xfffffff8 ;  /* 0xfffffff8021d7836 */ /* 0x000fe40000000000 */
[----:B------:R-:W-:-:S02]  /*0170*/  IMAD R22, R6, R2, R3 ;  /* 0x0000000206167224 */ /* 0x000fc400078e0203 */
[-CC-:B------:R-:W-:Y:S02]  /*0180*/  IMAD R4, R4, R2.reuse, R3.reuse ;  /* 0x0000000204047224 */ /* 0x180fe400078e0203 */
[-CC-:B------:R-:W-:Y:S02]  /*0190*/  IMAD R7, R7, R2.reuse, R3.reuse ;  /* 0x0000000207077224 */ /* 0x180fe400078e0203 */
[-CC-:B------:R-:W-:Y:S02]  /*01a0*/  IMAD R8, R8, R2.reuse, R3.reuse ;  /* 0x0000000208087224 */ /* 0x180fe400078e0203 */
[-CC-:B------:R-:W-:Y:S02]  /*01b0*/  IMAD R9, R9, R2.reuse, R3.reuse ;  /* 0x0000000209097224 */ /* 0x180fe400078e0203 */
[-CC-:B------:R-:W-:Y:S02]  /*01c0*/  IMAD R23, R23, R2.reuse, R3.reuse ;  /* 0x0000000217177224 */ /* 0x180fe400078e0203 */
[----:B------:R-:W-:-:S02]  /*01d0*/  IMAD R27, R27, R2, R3 ;  /* 0x000000021b1b7224 */ /* 0x000fc400078e0203 */
[----:B------:R-:W-:Y:S02]  /*01e0*/  IMAD R29, R29, R2, R3 ;  /* 0x000000021d1d7224 */ /* 0x000fe400078e0203 */
[----:B------:R-:W-:-:S07]  /*01f0*/  IMAD.MOV R26, RZ, RZ, -R26 ;  /* 0x000000ffff1a7224 */ /* 0x000fce00078e0a1a */
.L_x_2:
[----:B-1----:R-:W1:Y:S08]  /*0200*/  LDC.64 R10, c[0x0][0x390] ;  /* 0x0000e400ff0a7b82 */ /* 0x002e700000000a00 */
[----:B------:R-:W2:Y:S08]  /*0210*/  LDC.64 R12, c[0x0][0x388] ;  /* 0x0000e200ff0c7b82 */ /* 0x000eb00000000a00 */
[----:B------:R-:W3:Y:S01]  /*0220*/  LDC.64 R14, c[0x0][0x380] ;  /* 0x0000e000ff0e7b82 */ /* 0x000ee20000000a00 */
[----:B-1----:R-:W-:-:S05]  /*0230*/  IMAD.WIDE R20, R22, 0x4, R10 ;  /* 0x0000000416147825 */ /* 0x002fca00078e020a */
[----:B------:R-:W2:Y:S02]  /*0240*/  LDG.E R17, desc[UR8][R20.64] ;  /* 0x0000000814117981 */ /* 0x000ea4000c1e1900 */
[----:B--2---:R-:W-:-:S06]  /*0250*/  IMAD.WIDE R16, R17, 0x10, R12 ;  /* 0x0000001011107825 */ /* 0x004fcc00078e020c */
[----:B------:R-:W2:Y:S01]  /*0260*/  LDG.E.64 R16, desc[UR8][R16.64+0x8] ;  /* 0x0000080810107981 */ /* 0x000ea2000c1e1b00 */
[----:B---3--:R-:W-:-:S05]  /*0270*/  IMAD.WIDE R18, R22, 0x10, R14 ;  /* 0x0000001016127825 */ /* 0x008fca00078e020e */
[----:B--2---:R-:W-:Y:S01]  /*0280*/  STG.E.64 desc[UR8][R18.64+0x8], R16 ;  /* 0x0000081012007986 */ /* 0x004fe2000c101b08 */
[----:B------:R-:W-:Y:S06]  /*0290*/  BAR.SYNC.DEFER_BLOCKING 0x0 ;  /* 0x0000000000007b1d */ /* 0x000fec0000010000 */
[----:B------:R-:W2:Y:S02]  /*02a0*/  LDG.E R25, desc[UR8][R20.64] ;  /* 0x0000000814197981 */ /* 0x000ea4000c1e1900 */
[----:B--2---:R-:W-:-:S05]  /*02b0*/  IMAD.WIDE R24, R25, 0x10, R12 ;  /* 0x0000001019187825 */ /* 0x004fca00078e020c */
[----:B------:R1:W-:Y:S02]  /*02c0*/  STG.E.64 desc[UR8][R24.64+0x8], R18 ;  /* 0x0000081218007986 */ /* 0x0003e4000c101b08 */
[----:B-1----:R-:W-:Y:S01]  /*02d0*/  IMAD.WIDE R24, R4, 0x4, R10 ;  /* 0x0000000404187825 */ /* 0x002fe200078e020a */
[----:B------:R-:W-:Y:S06]  /*02e0*/  BAR.SYNC.DEFER_BLOCKING 0x0 ;  /* 0x0000000000007b1d */ /* 0x000fec0000010000 */
[----:B------:R-:W2:Y:S02]  /*02f0*/  LDG.E R28, desc[UR8][R24.64] ;  /* 0x00000008181c7981 */ /* 0x000ea4000c1e1900 */
[----:B--2---:R-:W-:-:S06]  /*0300*/  IMAD.WIDE R16, R28, 0x10, R12 ;  /* 0x000000101c107825 */ /* 0x004fcc00078e020c */
[----:B------:R-:W2:Y:S01]  /*0310*/  LDG.E.64 R16, desc[UR8][R16.64+0x8] ;  /* 0x0000080810107981 */ /* 0x000ea2000c1e1b00 */
[----:B------:R-:W-:-:S05]  /*0320*/  IMAD.WIDE R20, R4, 0x10, R14 ;  /* 0x0000001004147825 */ /* 0x000fca00078e020e */
        /* <DEDUP_REMOVED lines=8> */
[----:B--2---:R-:W-:-:S05]  /*03b0*/  IMAD.WIDE R24, R28, 0x10, R12 ;  /* 0x000000101c187825 */ /* 0x004fca00078e020c */
[----:B------:R1:W2:Y:S02]  /*03c0*/  LDG.E.64 R16, desc[UR8][R24.64+0x8] ;  /* 0x0000080818107981 */ /* 0x0002a4000c1e1b00 */
[----:B-1----:R-:W-:-:S05]  /*03d0*/  IMAD.WIDE R24, R7, 0x10, R14 ;  /* 0x0000001007187825 */ /* 0x002fca00078e020e */
[----:B--2---:R1:W-:Y:S01]  /*03e0*/  STG.E.64 desc[UR8][R24.64+0x8], R16 ;  /* 0x0000081018007986 */ /* 0x0043e2000c101b08 */
[----:B------:R-:W-:Y:S06]  /*03f0*/  BAR.SYNC.DEFER_BLOCKING 0x0 ;  /* 0x0000000000007b1d */ /* 0x000fec0000010000 */
[----:B------:R-:W1:Y:S01]  /*0400*/  LDG.E R28, desc[UR8][R18.64] ;  /* 0x00000008121c7981 */ /* 0x000e62000c1e1900 */
[----:B------:R-:W-:-:S04]  /*0410*/  IMAD.WIDE R20, R8, 0x4, R10 ;  /* 0x0000000408147825 */ /* 0x000fc800078e020a */
[----:B-1----:R-:W-:-:S05]  /*0420*/  IMAD.WIDE R16, R28, 0x10, R12 ;  /* 0x000000101c107825 */ /* 0x002fca00078e020c */
[----:B------:R1:W-:Y:S01]  /*0430*/  STG.E.64 desc[UR8][R16.64+0x8], R24 ;  /* 0x0000081810007986 */ /* 0x0003e2000c101b08 */
[----:B------:R-:W-:Y:S06]  /*0440*/  BAR.SYNC.DEFER_BLOCKING 0x0 ;  /* 0x0000000000007b1d */ /* 0x000fec0000010000 */
[----:B------:R-:W2:Y:S02]  /*0450*/  LDG.E R28, desc[UR8][R20.64] ;  /* 0x00000008141c7981 */ /* 0x000ea4000c1e1900 */
[----:B--2---:R-:W-:-:S05]  /*0460*/  IMAD.WIDE R18, R28, 0x10, R12 ;  /* 0x000000101c127825 */ /* 0x004fca00078e020c */
[----:B-1----:R1:W2:Y:S02]  /*0470*/  LDG.E.64 R16, desc[UR8][R18.64+0x8] ;  /* 0x0000080812107981 */ /* 0x0022a4000c1e1b00 */
[----:B-1----:R-:W-:-:S05]  /*0480*/  IMAD.WIDE R18, R8, 0x10, R14 ;  /* 0x0000001008127825 */ /* 0x002fca00078e020e */
        /* <DEDUP_REMOVED lines=24> */
[----:B------:R-:W1:Y:S02]  /*0610*/  LDG.E R28, desc[UR8][R18.64] ;  /* 0x00000008121c7981 */ /* 0x000e64000c1e1900 */
[----:B-1----:R-:W-:-:S05]  /*0620*/  IMAD.WIDE R16, R28, 0x10, R12 ;  /* 0x000000101c107825 */ /* 0x002fca00078e020c */
        /* <DEDUP_REMOVED lines=15> */
[----:B--2---:R-:W-:-:S06]  /*0720*/  IMAD.WIDE R24, R25, 0x10, R12 ;  /* 0x0000001019187825 */ /* 0x004fcc00078e020c */
[----:B------:R-:W2:Y:S01]  /*0730*/  LDG.E.64 R24, desc[UR8][R24.64+0x8] ;  /* 0x0000080818187981 */ /* 0x000ea2000c1e1b00 */
[----:B------:R-:W-:-:S05]  /*0740*/  IMAD.WIDE R14, R29, 0x10, R14 ;  /* 0x000000101d0e7825 */ /* 0x000fca00078e020e */
[----:B--2---:R1:W-:Y:S01]  /*0750*/  STG.E.64 desc[UR8][R14.64+0x8], R24 ;  /* 0x000008180e007986 */ /* 0x0043e2000c101b08 */
[----:B------:R-:W-:Y:S06]  /*0760*/  BAR.SYNC.DEFER_BLOCKING 0x0 ;  /* 0x0000000000007b1d */ /* 0x000fec0000010000 */
[----:B------:R-:W2:Y:S01]  /*0770*/  LDG.E R17, desc[UR8][R10.64] ;  /* 0x000000080a117981 */ /* 0x000ea2000c1e1900 */
[----:B------:R-:W-:Y:S01]  /*0780*/  IADD3 R26, PT, PT, R26, 0x8, RZ ;  /* 0x000000081a1a7810 */ /* 0x000fe20007ffe0ff */
[----:B------:R-:W-:Y:S02]  /*0790*/  IMAD.MOV R16, RZ, RZ, -R2 ;  /* 0x000000ffff107224 */ /* 0x000fe400078e0a02 */
[----:B0-----:R-:W-:Y:S01]  /*07a0*/  VIADD R5, R5, 0xfffffff8 ;  /* 0xfffffff805057836 */ /* 0x001fe20000000000 */
[----:B------:R-:W-:Y:S01]  /*07b0*/  ISETP.NE.AND P1, PT, R26, RZ, PT ;  /* 0x000000ff1a00720c */ /* 0x000fe20003f25270 */
[C---:B------:R-:W-:Y:S01]  /*07c0*/  IMAD R4, R16.reuse, 0x8, R4 ;  /* 0x0000000810047824 */ /* 0x040fe200078e0204 */
[C---:B------:R-:W-:Y:S01]  /*07d0*/  LEA R7, R16.reuse, R7, 0x3 ;  /* 0x0000000710077211 */ /* 0x040fe200078e18ff */
[C---:B------:R-:W-:Y:S01]  /*07e0*/  IMAD R8, R16.reuse, 0x8, R8 ;  /* 0x0000000810087824 */ /* 0x040fe200078e0208 */
[C---:B------:R-:W-:Y:S01]  /*07f0*/  LEA R9, R16.reuse, R9, 0x3 ;  /* 0x0000000910097211 */ /* 0x040fe200078e18ff */
[C---:B------:R-:W-:Y:S01]  /*0800*/  IMAD R23, R16.reuse, 0x8, R23 ;  /* 0x0000000810177824 */ /* 0x040fe200078e0217 */
[C---:B------:R-:W-:Y:S01]  /*0810*/  LEA R27, R16.reuse, R27, 0x3 ;  /* 0x0000001b101b7211 */ /* 0x040fe200078e18ff */
[C---:B------:R-:W-:Y:S01]  /*0820*/  IMAD R29, R16.reuse, 0x8, R29 ;  /* 0x00000008101d7824 */ /* 0x040fe200078e021d */
[----:B------:R-:W-:Y:S01]  /*0830*/  LEA R22, R16, R22, 0x3 ;  /* 0x0000001610167211 */ /* 0x000fe200078e18ff */
[----:B--2---:R-:W-:-:S05]  /*0840*/  IMAD.WIDE R12, R17, 0x10, R12 ;  /* 0x00000010110c7825 */ /* 0x004fca00078e020c */
[----:B------:R1:W-:Y:S01]  /*0850*/  STG.E.64 desc[UR8][R12.64+0x8], R14 ;  /* 0x0000080e0c007986 */ /* 0x0003e2000c101b08 */
[----:B------:R-:W-:Y:S06]  /*0860*/  BAR.SYNC.DEFER_BLOCKING 0x0 ;  /* 0x0000000000007b1d */ /* 0x000fec0000010000 */
[----:B------:R-:W-:Y:S05]  /*0870*/  @P1 BRA `(.L_x_2) ;  /* 0xfffffff800601947 */ /* 0x000fea000383ffff */
.L_x_1:
[----:B------:R-:W-:-:S13]  /*0880*/  LOP3.LUT P1, R7, R2, 0x7, RZ, 0xc0, !PT ;  /* 0x0000000702077812 */ /* 0x000fda000782c0ff */
[----:B------:R-:W-:Y:S05]  /*0890*/  @!P1 BRA `(.L_x_0) ;  /* 0x0000000400bc9947 */ /* 0x000fea0003800000 */
[----:B------:R-:W-:Y:S02]  /*08a0*/  ISETP.GE.U32.AND P1, PT, R7, 0x4, PT ;  /* 0x000000040700780c */ /* 0x000fe40003f26070 */
[----:B------:R-:W-:-:S04]  /*08b0*/  LOP3.LUT R4, R2, 0x3, RZ, 0xc0, !PT ;  /* 0x0000000302047812 */ /* 0x000fc800078ec0ff */
[----:B------:R-:W-:-:S07]  /*08c0*/  ISETP.NE.AND P2, PT, R4, RZ, PT ;  /* 0x000000ff0400720c */ /* 0x000fce0003f45270 */
[----:B------:R-:W-:Y:S06]  /*08d0*/  @!P1 BRA `(.L_x_3) ;  /* 0x0000000000dc9947 */ /* 0x000fec0003800000 */
[----:B-1----:R-:W1:Y:S01]  /*08e0*/  LDC.64 R12, c[0x0][0x390] ;  /* 0x0000e400ff0c7b82 */ /* 0x002e620000000a00 */
[----:B0-----:R-:W-:-:S05]  /*08f0*/  IADD3 R7, PT, PT, R5, -0x1, RZ ;  /* 0xffffffff05077810 */ /* 0x001fca0007ffe0ff */
[----:B------:R-:W-:Y:S02]  /*0900*/  IMAD R17, R7, R2, R3 ;  /* 0x0000000207117224 */ /* 0x000fe400078e0203 */
[----:B------:R-:W0:Y:S08]  /*0910*/  LDC.64 R10, c[0x0][0x388] ;  /* 0x0000e200ff0a7b82 */ /* 0x000e300000000a00 */
[----:B------:R-:W2:Y:S01]  /*0920*/  LDC.64 R8, c[0x0][0x380] ;  /* 0x0000e000ff087b82 */ /* 0x000ea20000000a00 */
[----:B-1----:R-:W-:-:S05]  /*0930*/  IMAD.WIDE R18, R17, 0x4, R12 ;  /* 0x0000000411127825 */ /* 0x002fca00078e020c */
[----:B------:R-:W0:Y:S02]  /*0940*/  LDG.E R21, desc[UR8][R18.64] ;  /* 0x0000000812157981 */ /* 0x000e24000c1e1900 */
[----:B0-----:R-:W-:-:S06]  /*0950*/  IMAD.WIDE R20, R21, 0x10, R10 ;  /* 0x0000001015147825 */ /* 0x001fcc00078e020a */
[----:B------:R-:W3:Y:S01]  /*0960*/  LDG.E.64 R20, desc[UR8][R20.64+0x8] ;  /* 0x0000080814147981 */ /* 0x000ee2000c1e1b00 */
[----:B--2---:R-:W-:-:S05]  /*0970*/  IMAD.WIDE R16, R17, 0x10, R8 ;  /* 0x0000001011107825 */ /* 0x004fca00078e0208 */
[----:B---3--:R0:W-:Y:S01]  /*0980*/  STG.E.64 desc[UR8][R16.64+0x8], R20 ;  /* 0x0000081410007986 */ /* 0x0081e2000c101b08 */
[----:B------:R-:W-:Y:S06]  /*0990*/  BAR.SYNC.DEFER_BLOCKING 0x0 ;  /* 0x0000000000007b1d */ /* 0x000fec0000010000 */
[----:B------:R-:W2:Y:S01]  /*09a0*/  LDG.E R23, desc[UR8][R18.64] ;  /* 0x0000000812177981 */ /* 0x000ea2000c1e1900 */
[----:B------:R-:W-:-:S04]  /*09b0*/  IMAD R7, R7, R2, -R2 ;  /* 0x0000000207077224 */ /* 0x000fc800078e0a02 */
[----:B------:R-:W-:-:S04]  /*09c0*/  IMAD.IADD R27, R3, 0x1, R7 ;  /* 0x00000001031b7824 */ /* 0x000fc800078e0207 */
[----:B------:R-:W-:-:S04]  /*09d0*/  IMAD.WIDE R14, R27, 0x4, R12 ;  /* 0x000000041b0e7825 */ /* 0x000fc800078e020c */
[----:B--2---:R-:W-:-:S05]  /*09e0*/  IMAD.WIDE R22, R23, 0x10, R10 ;  /* 0x0000001017167825 */ /* 0x004fca00078e020a */
[----:B------:R1:W-:Y:S01]  /*09f0*/  STG.E.64 desc[UR8][R22.64+0x8], R16 ;  /* 0x0000081016007986 */ /* 0x0003e2000c101b08 */
[----:B------:R-:W-:Y:S06]  /*0a00*/  BAR.SYNC.DEFER_BLOCKING 0x0 ;  /* 0x0000000000007b1d */ /* 0x000fec0000010000 */
[----:B------:R-:W2:Y:S02]  /*0a10*/  LDG.E R25, desc[UR8][R14.64] ;  /* 0x000000080e197981 */ /* 0x000ea4000c1e1900 */
[----:B--2---:R-:W-:-:S06]  /*0a20*/  IMAD.WIDE R24, R25, 0x10, R10 ;  /* 0x0000001019187825 */ /* 0x004fcc00078e020a */
[----:B------:R-:W2:Y:S01]  /*0a30*/  LDG.E.64 R24, desc[UR8][R24.64+0x8] ;  /* 0x0000080818187981 */ /* 0x000ea2000c1e1b00 */
[----:B0-----:R-:W-:-:S05]  /*0a40*/  IMAD.WIDE R20, R27, 0x10, R8 ;  /* 0x000000101b147825 */ /* 0x001fca00078e0208 */
[----:B--2---:R-:W-:Y:S01]  /*0a50*/  STG.E.64 desc[UR8][R20.64+0x8], R24 ;  /* 0x0000081814007986 */ /* 0x004fe2000c101b08 */
[----:B------:R-:W-:Y:S06]  /*0a60*/  BAR.SYNC.DEFER_BLOCKING 0x0 ;  /* 0x0000000000007b1d */ /* 0x000fec0000010000 */
[----:B------:R-:W2:Y:S01]  /*0a70*/  LDG.E R19, desc[UR8][R14.64] ;  /* 0x000000080e137981 */ /* 0x000ea2000c1e1900 */
[----:B------:R-:W-:-:S05]  /*0a80*/  IADD3 R28, PT, PT, R7, -R2, RZ ;  /* 0x80000002071c7210 */ /* 0x000fca0007ffe0ff */
[----:B------:R-:W-:-:S04]  /*0a90*/  IMAD.IADD R7, R3, 0x1, R28 ;  /* 0x0000000103077824 */ /* 0x000fc800078e021c */
[----:B-1----:R-:W-:-:S04]  /*0aa0*/  IMAD.WIDE R16, R7, 0x4, R12 ;  /* 0x0000000407107825 */ /* 0x002fc800078e020c */
[----:B--2---:R-:W-:-:S05]  /*0ab0*/  IMAD.WIDE R22, R19, 0x10, R10 ;  /* 0x0000001013167825 */ /* 0x004fca00078e020a */
        /* <DEDUP_REMOVED lines=8> */
[----:B------:R-:W3:Y:S01]  /*0b40*/  LDG.E R15, desc[UR8][R16.64] ;  /* 0x00000008100f7981 */ /* 0x000ee2000c1e1900 */
[----:B------:R-:W-:-:S05]  /*0b50*/  IADD3 R7, PT, PT, R3, -R2, R28 ;  /* 0x8000000203077210 */ /* 0x000fca0007ffe01c */
[----:B------:R-:W-:-:S04]  /*0b60*/  IMAD.WIDE R12, R7, 0x4, R12 ;  /* 0x00000004070c7825 */ /* 0x000fc800078e020c */
[----:B---3--:R-:W-:-:S05]  /*0b70*/  IMAD.WIDE R14, R15, 0x10, R10 ;  /* 0x000000100f0e7825 */ /* 0x008fca00078e020a */
[----:B------:R2:W-:Y:S01]  /*0b80*/  STG.E.64 desc[UR8][R14.64+0x8], R18 ;  /* 0x000008120e007986 */ /* 0x0005e2000c101b08 */
[----:B------:R-:W-:Y:S06]  /*0b90*/  BAR.SYNC.DEFER_BLOCKING 0x0 ;  /* 0x0000000000007b1d */ /* 0x000fec0000010000 */
[----:B0-----:R-:W3:Y:S02]  /*0ba0*/  LDG.E R21, desc[UR8][R12.64] ;  /* 0x000000080c157981 */ /* 0x001ee4000c1e1900 */
[----:B---3--:R-:W-:-:S06]  /*0bb0*/  IMAD.WIDE R20, R21, 0x10, R10 ;  /* 0x0000001015147825 */ /* 0x008fcc00078e020a */
[----:B------:R-:W3:Y:S01]  /*0bc0*/  LDG.E.64 R20, desc[UR8][R20.64+0x8] ;  /* 0x0000080814147981 */ /* 0x000ee2000c1e1b00 */
[----:B------:R-:W-:-:S05]  /*0bd0*/  IMAD.WIDE R8, R7, 0x10, R8 ;  /* 0x0000001007087825 */ /* 0x000fca00078e0208 */
[----:B---3--:R2:W-:Y:S01]  /*0be0*/  STG.E.64 desc[UR8][R8.64+0x8], R20 ;  /* 0x0000081408007986 */ /* 0x0085e2000c101b08 */
[----:B------:R-:W-:Y:S06]  /*0bf0*/  BAR.SYNC.DEFER_BLOCKING 0x0 ;  /* 0x0000000000007b1d */ /* 0x000fec0000010000 */
[----:B------:R-:W3:Y:S01]  /*0c00*/  LDG.E R7, desc[UR8][R12.64] ;  /* 0x000000080c077981 */ /* 0x000ee2000c1e1900 */
[----:B------:R-:W-:Y:S01]  /*0c10*/  IADD3 R5, PT, PT, R5, -0x4, RZ ;  /* 0xfffffffc05057810 */ /* 0x000fe20007ffe0ff */
[----:B---3--:R-:W-:-:S05]  /*0c20*/  IMAD.WIDE R10, R7, 0x10, R10 ;  /* 0x00000010070a7825 */ /* 0x008fca00078e020a */
[----:B------:R2:W-:Y:S01]  /*0c30*/  STG.E.64 desc[UR8][R10.64+0x8], R8 ;  /* 0x000008080a007986 */ /* 0x0005e2000c101b08 */
[----:B------:R-:W-:Y:S06]  /*0c40*/  BAR.SYNC.DEFER_BLOCKING 0x0 ;  /* 0x0000000000007b1d */ /* 0x000fec0000010000 */
.L_x_3:
[----:B------:R-:W-:Y:S05]  /*0c50*/  @!P2 BRA `(.L_x_0) ;  /* 0x0000000000cca947 */ /* 0x000fea0003800000 */
[----:B------:R-:W-:Y:S02]  /*0c60*/  ISETP.NE.AND P1, PT, R4, 0x1, PT ;  /* 0x000000010400780c */ /* 0x000fe40003f25270 */
[----:B------:R-:W-:-:S04]  /*0c70*/  LOP3.LUT R7, R2, 0x1, RZ, 0xc0, !PT ;  /* 0x0000000102077812 */ /* 0x000fc800078ec0ff */
[----:B------:R-:W-:-:S07]  /*0c80*/  ISETP.NE.U32.AND P2, PT, R7, 0x1, PT ;  /* 0x000000010700780c */ /* 0x000fce0003f45070 */
[----:B------:R-:W-:Y:S06]  /*0c90*/  @!P1 BRA `(.L_x_4) ;  /* 0x0000000000789947 */ /* 0x000fec0003800000 */
[----:B-1----:R-:W1:Y:S01]  /*0ca0*/  LDC.64 R12, c[0x0][0x390] ;  /* 0x0000e400ff0c7b82 */ /* 0x002e620000000a00 */
[----:B0-----:R-:W-:-:S04]  /*0cb0*/  VIADD R7, R5, 0xffffffff ;  /* 0xffffffff05077836 */ /* 0x001fc80000000000 */
[----:B--2---:R-:W-:-:S03]  /*0cc0*/  IMAD R15, R7, R2, R3 ;  /* 0x00000002070f7224 */ /* 0x004fc600078e0203 */
        /* <DEDUP_REMOVED lines=10> */
[----:B------:R-:W-:-:S05]  /*0d70*/  IMAD R4, R7, R2, -R2 ;  /* 0x0000000207047224 */ /* 0x000fca00078e0a02 */
[----:B------:R-:W-:-:S05]  /*0d80*/  IADD3 R7, PT, PT, R3, R4, RZ ;  /* 0x0000000403077210 */ /* 0x000fca0007ffe0ff */
[----:B------:R-:W-:-:S04]  /*0d90*/  IMAD.WIDE R12, R7, 0x4, R12 ;  /* 0x00000004070c7825 */ /* 0x000fc800078e020c */
        /* <DEDUP_REMOVED lines=10> */
[----:B------:R-:W-:Y:S02]  /*0e40*/  VIADD R5, R5, 0xfffffffe ;  /* 0xfffffffe05057836 */ /* 0x000fe40000000000 */
[----:B--2---:R-:W-:-:S05]  /*0e50*/  IMAD.WIDE R8, R7, 0x10, R8 ;  /* 0x0000001007087825 */ /* 0x004fca00078e0208 */
[----:B------:R3:W-:Y:S01]  /*0e60*/  STG.E.64 desc[UR8][R8.64+0x8], R10 ;  /* 0x0000080a08007986 */ /* 0x0007e2000c101b08 */
[----:B------:R-:W-:Y:S06]  /*0e70*/  BAR.SYNC.DEFER_BLOCKING 0x0 ;  /* 0x0000000000007b1d */ /* 0x000fec0000010000 */
.L_x_4:
[----:B------:R-:W-:Y:S05]  /*0e80*/  @P2 BRA `(.L_x_0) ;  /* 0x0000000000402947 */ /* 0x000fea0003800000 */
[----:B--23--:R-:W2:Y:S01]  /*0e90*/  LDC.64 R8, c[0x0][0x390] ;  /* 0x0000e400ff087b82 */ /* 0x00cea20000000a00 */
[----:B0-----:R-:W-:-:S05]  /*0ea0*/  IADD3 R5, PT, PT, R5, -0x1, RZ ;  /* 0xffffffff05057810 */ /* 0x001fca0007ffe0ff */
[----:B------:R-:W-:Y:S02]  /*0eb0*/  IMAD R7, R5, R2, R3 ;  /* 0x0000000205077224 */ /* 0x000fe400078e0203 */
[----:B-1----:R-:W0:Y:S08]  /*0ec0*/  LDC.64 R12, c[0x0][0x388] ;  /* 0x0000e200ff0c7b82 */ /* 0x002e300000000a00 */
[----:B------:R-:W1:Y:S01]  /*0ed0*/  LDC.64 R10, c[0x0][0x380] ;  /* 0x0000e000ff0a7b82 */ /* 0x000e620000000a00 */
[----:B--2---:R-:W-:-:S05]  /*0ee0*/  IMAD.WIDE R4, R7, 0x4, R8 ;  /* 0x0000000407047825 */ /* 0x004fca00078e0208 */
[----:B------:R-:W0:Y:S02]  /*0ef0*/  LDG.E R9, desc[UR8][R4.64] ;  /* 0x0000000804097981 */ /* 0x000e24000c1e1900 */
[----:B0-----:R-:W-:-:S06]  /*0f00*/  IMAD.WIDE R8, R9, 0x10, R12 ;  /* 0x0000001009087825 */ /* 0x001fcc00078e020c */
[----:B------:R-:W2:Y:S01]  /*0f10*/  LDG.E.64 R8, desc[UR8][R8.64+0x8] ;  /* 0x0000080808087981 */ /* 0x000ea2000c1e1b00 */
[----:B-1----:R-:W-:-:S05]  /*0f20*/  IMAD.WIDE R10, R7, 0x10, R10 ;  /* 0x00000010070a7825 */ /* 0x002fca00078e020a */
[----:B--2---:R4:W-:Y:S01]  /*0f30*/  STG.E.64 desc[UR8][R10.64+0x8], R8 ;  /* 0x000008080a007986 */ /* 0x0049e2000c101b08 */
[----:B------:R-:W-:Y:S06]  /*0f40*/  BAR.SYNC.DEFER_BLOCKING 0x0 ;  /* 0x0000000000007b1d */ /* 0x000fec0000010000 */
[----:B------:R-:W2:Y:S02]  /*0f50*/  LDG.E R7, desc[UR8][R4.64] ;  /* 0x0000000804077981 */ /* 0x000ea4000c1e1900 */
[----:B--2---:R-:W-:-:S05]  /*0f60*/  IMAD.WIDE R12, R7, 0x10, R12 ;  /* 0x00000010070c7825 */ /* 0x004fca00078e020c */
[----:B------:R4:W-:Y:S01]  /*0f70*/  STG.E.64 desc[UR8][R12.64+0x8], R10 ;  /* 0x0000080a0c007986 */ /* 0x0009e2000c101b08 */
[----:B------:R-:W-:Y:S06]  /*0f80*/  BAR.SYNC.DEFER_BLOCKING 0x0 ;  /* 0x0000000000007b1d */ /* 0x000fec0000010000 */
.L_x_0:
[----:B------:R-:W-:-:S05]  /*0f90*/  IMAD R4, R3, R2, RZ ;  /* 0x0000000203047224 */ /* 0x000fca00078e02ff */
[----:B0-----:R-:W-:Y:S01]  /*0fa0*/  SHF.R.S32.HI R5, RZ, 0x1f, R4 ;  /* 0x0000001fff057819 */ /* 0x001fe20000011404 */
[----:B------:R-:W-:Y:S06]  /*0fb0*/  @!P0 BRA `(.L_x_5) ;  /* 0x0000000800dc8947 */ /* 0x000fec0003800000 */
[----:B------:R-:W0:Y:S08]  /*0fc0*/  LDC.64 R16, c[0x0][0x398] ;  /* 0x0000e600ff107b82 */ /* 0x000e300000000a00 */
[----:B-123--:R-:W1:Y:S01]  /*0fd0*/  LDC.64 R14, c[0x0][0x380] ;  /* 0x0000e000ff0e7b82 */ /* 0x00ee620000000a00 */
[----:B------:R-:W-:Y:S01]  /*0fe0*/  ISETP.GE.U32.AND P0, PT, R6, 0x3, PT ;  /* 0x000000030600780c */ /* 0x000fe20003f06070 */
[----:B------:R-:W-:-:S02]  /*0ff0*/  IMAD.MOV.U32 R23, RZ, RZ, 0x1 ;  /* 0x00000001ff177424 */ /* 0x000fc400078e00ff */
[----:B0-----:R-:W-:-:S06]  /*1000*/  IMAD.WIDE R16, R4, 0x4, R16 ;  /* 0x0000000404107825 */ /* 0x001fcc00078e0210 */
[----:B------:R0:W5:Y:S01]  /*1010*/  LDG.E R16, desc[UR8][R16.64] ;  /* 0x0000000810107981 */ /* 0x000162000c1e1900 */
[----:B-1----:R-:W-:-:S06]  /*1020*/  IMAD.WIDE R14, R4, 0x10, R14 ;  /* 0x00000010040e7825 */ /* 0x002fcc00078e020e */
[----:B------:R-:W5:Y:S01]  /*1030*/  LDG.E.64 R14, desc[UR8][R14.64+0x8] ;  /* 0x000008080e0e7981 */ /* 0x000f62000c1e1b00 */
[----:B------:R-:W-:Y:S05]  /*1040*/  @!P0 BRA `(.L_x_6) ;  /* 0x0000000800408947 */ /* 0x000fea0003800000 */
[----:B----45:R-:W2:Y:S01]  /*1050*/  LD.E R11, desc[UR8][R14.64] ;  /* 0x000000080e0b7980 */ /* 0x030ea2000c101900 */
[----:B------:R-:W1:Y:S01]  /*1060*/  LDCU.64 UR6, c[0x0][0x380] ;  /* 0x00007000ff0677ac */ /* 0x000e620008000a00 */
[----:B------:R-:W-:Y:S01]  /*1070*/  IADD3 R6, PT, PT, -R2, RZ, RZ ;  /* 0x000000ff02067210 */ /* 0x000fe20007ffe1ff */
[----:B------:R-:W-:-:S03]  /*1080*/  IMAD.SHL.U32 R7, R4, 0x10, RZ ;  /* 0x0000001004077824 */ /* 0x000fc600078e00ff */
[----:B------:R-:W-:Y:S02]  /*1090*/  ISETP.NE.AND P0, PT, R6, -0x1, PT ;  /* 0xffffffff0600780c */ /* 0x000fe40003f05270 */
[----:B------:R-:W-:Y:S01]  /*10a0*/  SHF.L.U64.HI R6, R4, 0x4, R5 ;  /* 0x0000000404067819 */ /* 0x000fe20000010205 */
[----:B------:R-:W-:Y:S01]  /*10b0*/  IMAD.MOV.U32 R9, RZ, RZ, R15 ;  /* 0x000000ffff097224 */ /* 0x000fe200078e000f */
[----:B------:R-:W-:Y:S02]  /*10c0*/  MOV R8, R14 ;  /* 0x0000000e00087202 */ /* 0x000fe40000000f00 */
[----:B-1----:R-:W-:-:S07]  /*10d0*/  IADD3 R12, P1, PT, R7, UR6, RZ ;  /* 0x00000006070c7c10 */ /* 0x002fce000ff3e0ff */
[----:B------:R-:W1:Y:S01]  /*10e0*/  @P0 LDC.64 R18, c[0x0][0x398] ;  /* 0x0000e600ff120b82 */ /* 0x000e620000000a00 */
[----:B------:R-:W-:-:S05]  /*10f0*/  IADD3.X R13, PT, PT, R6, UR7, RZ, P1, !PT ;  /* 0x00000007060d7c10 */ /* 0x000fca0008ffe4ff */
[----:B------:R-:W3:Y:S01]  /*1100*/  @P0 LDG.E.64 R8, desc[UR8][R12.64+0x18] ;  /* 0x000018080c080981 */ /* 0x000ee2000c1e1b00 */
[----:B------:R-:W-:Y:S02]  /*1110*/  MOV R20, R16 ;  /* 0x0000001000147202 */ /* 0x000fe40000000f00 */
[----:B-1----:R-:W-:-:S04]  /*1120*/  @P0 LEA R18, P1, R4, R18, 0x2 ;  /* 0x0000001204120211 */ /* 0x002fc800078210ff */
[----:B------:R-:W-:-:S05]  /*1130*/  @P0 LEA.HI.X R19, R4, R19, R5, 0x2, P1 ;  /* 0x0000001304130211 */ /* 0x000fca00008f1405 */
[----:B------:R-:W4:Y:S01]  /*1140*/  @P0 LDG.E R20, desc[UR8][R18.64+0x4] ;  /* 0x0000040812140981 */ /* 0x000f22000c1e1900 */
[----:B------:R-:W-:Y:S01]  /*1150*/  ISETP.NE.AND P0, PT, R2, 0x2, PT ;  /* 0x000000020200780c */ /* 0x000fe20003f05270 */
[----:B--2---:R-:W-:-:S12]  /*1160*/  IMAD.IADD R21, R16, 0x1, R11 ;  /* 0x0000000110157824 */ /* 0x004fd800078e020b */
[----:B0-----:R-:W0:Y:S01]  /*1170*/  @P0 LDC.64 R16, c[0x0][0x398] ;  /* 0x0000e600ff100b82 */ /* 0x001e220000000a00 */
[----:B------:R1:W-:Y:S07]  /*1180*/  ST.E desc[UR8][R14.64], R21 ;  /* 0x000000150e007985 */ /* 0x0003ee000c101908 */
[----:B------:R-:W-:Y:S06]  /*1190*/  BAR.SYNC.DEFER_BLOCKING 0x0 ;  /* 0x0000000000007b1d */ /* 0x000fec0000010000 */
[----:B---3--:R-:W2:Y:S01]  /*11a0*/  LD.E R23, desc[UR8][R8.64] ;  /* 0x0000000808177980 */ /* 0x008ea2000c101900 */
[----:B------:R-:W-:Y:S01]  /*11b0*/  MOV R10, R8 ;  /* 0x00000008000a7202 */ /* 0x000fe20000000f00 */
[----:B------:R-:W-:-:S06]  /*11c0*/  IMAD.MOV.U32 R11, RZ, RZ, R9 ;  /* 0x000000ffff0b7224 */ /* 0x000fcc00078e0009 */
[----:B------:R-:W3:Y:S01]  /*11d0*/  @P0 LDG.E.64 R10, desc[UR8][R12.64+0x28] ;  /* 0x000028080c0a0981 */ /* 0x000ee2000c1e1b00 */
[----:B0-----:R-:W-:-:S04]  /*11e0*/  @P0 LEA R16, P1, R4, R16, 0x2 ;  /* 0x0000001004100211 */ /* 0x001fc800078210ff */
[----:B------:R-:W-:Y:S02]  /*11f0*/  @P0 LEA.HI.X R17, R4, R17, R5, 0x2, P1 ;  /* 0x0000001104110211 */ /* 0x000fe400008f1405 */
[----:B----4-:R-:W-:-:S06]  /*1200*/  MOV R22, R20 ;  /* 0x0000001400167202 */ /* 0x010fcc0000000f00 */
[----:B------:R-:W4:Y:S01]  /*1210*/  @P0 LDG.E R22, desc[UR8][R16.64+0x8] ;  /* 0x0000080810160981 */ /* 0x000f22000c1e1900 */
[----:B------:R-:W-:-:S13]  /*1220*/  ISETP.NE.AND P0, PT, R2, 0x3, PT ;  /* 0x000000030200780c */ /* 0x000fda0003f05270 */
[----:B-1----:R-:W0:Y:S01]  /*1230*/  @P0 LDC.64 R14, c[0x0][0x398] ;  /* 0x0000e600ff0e0b82 */ /* 0x002e220000000a00 */
[----:B--2---:R-:W-:-:S05]  /*1240*/  IMAD.IADD R23, R23, 0x1, R20 ;  /* 0x0000000117177824 */ /* 0x004fca00078e0214 */
[----:B------:R1:W-:Y:S02]  /*1250*/  ST.E desc[UR8][R8.64], R23 ;  /* 0x0000001708007985 */ /* 0x0003e4000c101908 */
[----:B------:R-:W-:Y:S06]  /*1260*/  BAR.SYNC.DEFER_BLOCKING 0x0 ;  /* 0x0000000000007b1d */ /* 0x000fec0000010000 */
[----:B---3--:R-:W2:Y:S01]  /*1270*/  LD.E R25, desc[UR8][R10.64] ;  /* 0x000000080a197980 */ /* 0x008ea2000c101900 */
[----:B------:R-:W-:Y:S01]  /*1280*/  MOV R18, R10 ;  /* 0x0000000a00127202 */ /* 0x000fe20000000f00 */
[----:B------:R-:W-:-:S06]  /*1290*/  IMAD.MOV.U32 R19, RZ, RZ, R11 ;  /* 0x000000ffff137224 */ /* 0x000fcc00078e000b */
[----:B------:R-:W3:Y:S01]  /*12a0*/  @P0 LDG.E.64 R18, desc[UR8][R12.64+0x38] ;  /* 0x000038080c120981 */ /* 0x000ee2000c1e1b00 */
[C---:B0-----:R-:W-:Y:S02]  /*12b0*/  @P0 LEA R20, P1, R4.reuse, R14, 0x2 ;  /* 0x0000000e04140211 */ /* 0x041fe400078210ff */
[----:B----4-:R-:W-:Y:S02]  /*12c0*/  MOV R17, R22 ;  /* 0x0000001600117202 */ /* 0x010fe40000000f00 */
[----:B------:R-:W-:-:S05]  /*12d0*/  @P0 LEA.HI.X R21, R4, R15, R5, 0x2, P1 ;  /* 0x0000000f04150211 */ /* 0x000fca00008f1405 */
[----:B------:R-:W4:Y:S01]  /*12e0*/  @P0 LDG.E R17, desc[UR8][R20.64+0xc] ;  /* 0x00000c0814110981 */ /* 0x000f22000c1e1900 */
[----:B------:R-:W-:-:S13]  /*12f0*/  ISETP.NE.AND P0, PT, R2, 0x4, PT ;  /* 0x000000040200780c */ /* 0x000fda0003f05270 */
[----:B-1----:R-:W0:Y:S01]  /*1300*/  @P0 LDC.64 R8, c[0x0][0x398] ;  /* 0x0000e600ff080b82 */ /* 0x002e220000000a00 */
[----:B--2---:R-:W-:-:S05]  /*1310*/  IMAD.IADD R27, R25, 0x1, R22 ;  /* 0x00000001191b7824 */ /* 0x004fca00078e0216 */
[----:B------:R1:W-:Y:S02]  /*1320*/  ST.E desc[UR8][R10.64], R27 ;  /* 0x0000001b0a007985 */ /* 0x0003e4000c101908 */
[----:B------:R-:W-:Y:S06]  /*1330*/  BAR.SYNC.DEFER_BLOCKING 0x0 ;  /* 0x0000000000007b1d */ /* 0x000fec0000010000 */
[----:B---3--:R-:W2:Y:S01]  /*1340*/  LD.E R22, desc[UR8][R18.64] ;  /* 0x0000000812167980 */ /* 0x008ea2000c101900 */
[----:B0-----:R-:W-:Y:S01]  /*1350*/  @P0 LEA R24, P1, R4, R8, 0x2 ;  /* 0x0000000804180211 */ /* 0x001fe200078210ff */
[----:B------:R-:W-:Y:S01]  /*1360*/  IMAD.MOV.U32 R15, RZ, RZ, R19 ;  /* 0x000000ffff0f7224 */ /* 0x000fe200078e0013 */
[----:B------:R-:W-:-:S02]  /*1370*/  MOV R14, R18 ;  /* 0x00000012000e7202 */ /* 0x000fc40000000f00 */
[----:B----4-:R-:W-:Y:S02]  /*1380*/  MOV R16, R17 ;  /* 0x0000001100107202 */ /* 0x010fe40000000f00 */
[----:B------:R-:W-:Y:S02]  /*1390*/  @P0 LEA.HI.X R25, R4, R9, R5, 0x2, P1 ;  /* 0x0000000904190211 */ /* 0x000fe400008f1405 */
[----:B------:R-:W-:Y:S01]  /*13a0*/  LOP3.LUT R8, R2, 0x7ffffffc, RZ, 0xc0, !PT ;  /* 0x7ffffffc02087812 */ /* 0x000fe200078ec0ff */
[----:B------:R0:W5:Y:S04]  /*13b0*/  @P0 LDG.E.64 R14, desc[UR8][R12.64+0x48] ;  /* 0x000048080c0e0981 */ /* 0x000168000c1e1b00 */
[----:B------:R0:W5:Y:S01]  /*13c0*/  @P0 LDG.E R16, desc[UR8][R24.64+0x10] ;  /* 0x0000100818100981 */ /* 0x000162000c1e1900 */
[----:B------:R-:W-:-:S02]  /*13d0*/  ISETP.NE.AND P0, PT, R8, 0x4, PT ;  /* 0x000000040800780c */ /* 0x000fc40003f05270 */
[----:B-1----:R-:W-:Y:S01]  /*13e0*/  IADD3 R10, P1, PT, R12, 0x8, RZ ;  /* 0x000000080c0a7810 */ /* 0x002fe20007f3e0ff */
[----:B------:R-:W-:-:S03]  /*13f0*/  IMAD.MOV.U32 R23, RZ, RZ, 0x7 ;  /* 0x00000007ff177424 */ /* 0x000fc600078e00ff */
[----:B------:R-:W-:Y:S01]  /*1400*/  IADD3.X R11, PT, PT, RZ, R13, RZ, P1, !PT ;  /* 0x0000000dff0b7210 */ /* 0x000fe20000ffe4ff */
[----:B--2---:R-:W-:-:S05]  /*1410*/  IMAD.IADD R9, R22, 0x1, R17 ;  /* 0x0000000116097824 */ /* 0x004fca00078e0211 */
[----:B------:R0:W-:Y:S01]  /*1420*/  ST.E desc[UR8][R18.64], R9 ;  /* 0x0000000912007985 */ /* 0x0001e2000c101908 */
[----:B------:R-:W-:Y:S06]  /*1430*/  BAR.SYNC.DEFER_BLOCKING 0x0 ;  /* 0x0000000000007b1d */ /* 0x000fec0000010000 */
[----:B------:R-:W-:Y:S05]  /*1440*/  @!P0 BRA `(.L_x_7) ;  /* 0x00000004003c8947 */ /* 0x000fea0003800000 */
[----:B------:R-:W1:Y:S01]  /*1450*/  LDC R20, c[0x0][0x3a0] ;  /* 0x0000e800ff147b82 */ /* 0x000e620000000800 */
[----:B------:R-:W-:Y:S01]  /*1460*/  HFMA2 R21, -RZ, RZ, 0, 2.98023223876953125e-07 ;  /* 0x00000005ff157431 */ /* 0x000fe200000001ff */
[----:B------:R-:W-:Y:S01]  /*1470*/  IADD3 R22, PT, PT, -R2, 0x4, RZ ;  /* 0x0000000402167810 */ /* 0x000fe20007ffe1ff */
[----:B0-----:R-:W-:-:S07]  /*1480*/  IMAD.MOV.U32 R9, RZ, RZ, 0x8 ;  /* 0x00000008ff097424 */ /* 0x001fce00078e00ff */
.L_x_8:
[----:B--2--5:R-:W2:Y:S01]  /*1490*/  LD.E R19, desc[UR8][R14.64] ;  /* 0x000000080e137980 */ /* 0x024ea2000c101900 */
[----:B------:R-:W-:Y:S01]  /*14a0*/  ISETP.NE.AND P0, PT, R22, -0x1, PT ;  /* 0xffffffff1600780c */ /* 0x000fe20003f05270 */
[----:B------:R-:W-:Y:S01]  /*14b0*/  IMAD.MOV.U32 R26, RZ, RZ, R14 ;  /* 0x000000ffff1a7224 */ /* 0x000fe200078e000e */
[----:B------:R-:W-:-:S11]  /*14c0*/  MOV R27, R15 ;  /* 0x0000000f001b7202 */ /* 0x000fd60000000f00 */
[----:B------:R-:W-:Y:S01]  /*14d0*/  @P0 IADD3 R29, PT, PT, R23, -0x2, RZ ;  /* 0xfffffffe171d0810 */ /* 0x000fe20007ffe0ff */
[----:B------:R-:W0:Y:S04]  /*14e0*/  @P0 LDC.64 R12, c[0x0][0x398] ;  /* 0x0000e600ff0c0b82 */ /* 0x000e280000000a00 */
[----:B------:R-:W-:-:S05]  /*14f0*/  @P0 IMAD.WIDE R24, R29, 0x10, R10 ;  /* 0x000000101d180825 */ /* 0x000fca00078e020a */
[----:B------:R3:W4:Y:S01]  /*1500*/  @P0 LDG.E.64 R26, desc[UR8][R24.64] ;  /* 0x00000008181a0981 */ /* 0x000722000c1e1b00 */
[----:B------:R-:W-:Y:S01]  /*1510*/  IMAD.MOV.U32 R17, RZ, RZ, R16 ;  /* 0x000000ffff117224 */ /* 0x000fe200078e0010 */
[----:B0-----:R-:W-:-:S04]  /*1520*/  @P0 LEA R12, P1, R4, R12, 0x2 ;  /* 0x0000000c040c0211 */ /* 0x001fc800078210ff */
[----:B------:R-:W-:-:S03]  /*1530*/  @P0 LEA.HI.X R13, R4, R13, R5, 0x2, P1 ;  /* 0x0000000d040d0211 */ /* 0x000fc600008f1405 */
[----:B------:R-:W-:-:S05]  /*1540*/  @P0 IMAD.WIDE R28, R29, 0x4, R12 ;  /* 0x000000041d1c0825 */ /* 0x000fca00078e020c */
[----:B------:R0:W4:Y:S01]  /*1550*/  @P0 LDG.E R17, desc[UR8][R28.64] ;  /* 0x000000081c110981 */ /* 0x000122000c1e1900 */
[----:B-1----:R-:W-:Y:S01]  /*1560*/  IMAD.MOV.U32 R2, RZ, RZ, R20 ;  /* 0x000000ffff027224 */ /* 0x002fe200078e0014 */
[----:B------:R-:W-:-:S04]  /*1570*/  IADD3 R13, PT, PT, R21, 0x1, RZ ;  /* 0x00000001150d7810 */ /* 0x000fc80007ffe0ff */
[----:B------:R-:W-:-:S13]  /*1580*/  ISETP.NE.AND P0, PT, R13, R2, PT ;  /* 0x000000020d00720c */ /* 0x000fda0003f05270 */
[----:B---3--:R-:W-:Y:S01]  /*1590*/  @P0 VIADD R25, R23, 0xffffffff ;  /* 0xffffffff17190836 */ /* 0x008fe20000000000 */
[----:B------:R-:W1:Y:S03]  /*15a0*/  @P0 LDC.64 R12, c[0x0][0x398] ;  /* 0x0000e600ff0c0b82 */ /* 0x000e660000000a00 */
[----:B0-----:R-:W-:Y:S01]  /*15b0*/  @P0 IMAD.WIDE R28, R25, 0x10, R10 ;  /* 0x00000010191c0825 */ /* 0x001fe200078e020a */
[----:B--2---:R-:W-:-:S05]  /*15c0*/  IADD3 R16, PT, PT, R19, R16, RZ ;  /* 0x0000001013107210 */ /* 0x004fca0007ffe0ff */
[----:B------:R4:W-:Y:S01]  /*15d0*/  ST.E desc[UR8][R14.64], R16 ;  /* 0x000000100e007985 */ /* 0x0009e2000c101908 */
[----:B------:R-:W-:Y:S06]  /*15e0*/  BAR.SYNC.DEFER_BLOCKING 0x0 ;  /* 0x0000000000007b1d */ /* 0x000fec0000010000 */
[----:B----4-:R-:W2:Y:S01]  /*15f0*/  LD.E R16, desc[UR8][R26.64] ;  /* 0x000000081a107980 */ /* 0x010ea2000c101900 */
[----:B------:R-:W-:Y:S01]  /*1600*/  MOV R18, R26 ;  /* 0x0000001a00127202 */ /* 0x000fe20000000f00 */
[----:B------:R-:W-:-:S06]  /*1610*/  IMAD.MOV.U32 R19, RZ, RZ, R27 ;  /* 0x000000ffff137224 */ /* 0x000fcc00078e001b */
[----:B------:R0:W3:Y:S01]  /*1620*/  @P0 LDG.E.64 R18, desc[UR8][R28.64] ;  /* 0x000000081c120981 */ /* 0x0000e2000c1e1b00 */
[----:B-1----:R-:W-:-:S04]  /*1630*/  @P0 LEA R12, P1, R4, R12, 0x2 ;  /* 0x0000000c040c0211 */ /* 0x002fc800078210ff */
[----:B------:R-:W-:-:S03]  /*1640*/  @P0 LEA.HI.X R13, R4, R13, R5, 0x2, P1 ;  /* 0x0000000d040d0211 */ /* 0x000fc600008f1405 */
[----:B------:R-:W-:Y:S01]  /*1650*/  @P0 IMAD.WIDE R24, R25, 0x4, R12 ;  /* 0x0000000419180825 */ /* 0x000fe200078e020c */
[----:B0-----:R-:W-:-:S06]  /*1660*/  MOV R28, R17 ;  /* 0x00000011001c7202 */ /* 0x001fcc0000000f00 */
[----:B------:R-:W4:Y:S01]  /*1670*/  @P0 LDG.E R28, desc[UR8][R24.64] ;  /* 0x00000008181c0981 */ /* 0x000f22000c1e1900 */
[----:B------:R-:W-:-:S05]  /*1680*/  VIADD R13, R21, 0x2 ;  /* 0x00000002150d7836 */ /* 0x000fca0000000000 */
[----:B------:R-:W-:-:S13]  /*1690*/  ISETP.NE.AND P0, PT, R13, R2, PT ;  /* 0x000000020d00720c */ /* 0x000fda0003f05270 */
[----:B------:R-:W0:Y:S01]  /*16a0*/  @P0 LDC.64 R14, c[0x0][0x398] ;  /* 0x0000e600ff0e0b82 */ /* 0x000e220000000a00 */
[----:B--2---:R-:W-:-:S05]  /*16b0*/  IADD3 R17, PT, PT, R16, R17, RZ ;  /* 0x0000001110117210 */ /* 0x004fca0007ffe0ff */
[----:B------:R1:W-:Y:S02]  /*16c0*/  ST.E desc[UR8][R26.64], R17 ;  /* 0x000000111a007985 */ /* 0x0003e4000c101908 */
[----:B------:R-:W-:Y:S06]  /*16d0*/  BAR.SYNC.DEFER_BLOCKING 0x0 ;  /* 0x0000000000007b1d */ /* 0x000fec0000010000 */
[----:B---3--:R-:W2:Y:S01]  /*16e0*/  LD.E R29, desc[UR8][R18.64] ;  /* 0x00000008121d7980 */ /* 0x008ea2000c101900 */
[----:B------:R-:W-:Y:S01]  /*16f0*/  IMAD.MOV.U32 R12, RZ, RZ, R18 ;  /* 0x000000ffff0c7224 */ /* 0x000fe200078e0012 */
[----:B------:R-:W-:Y:S01]  /*1700*/  MOV R13, R19 ;  /* 0x00000013000d7202 */ /* 0x000fe20000000f00 */
[----:B-1----:R-:W-:-:S05]  /*1710*/  @P0 IMAD.WIDE R26, R23, 0x10, R10 ;  /* 0x00000010171a0825 */ /* 0x002fca00078e020a */
[----:B------:R-:W3:Y:S01]  /*1720*/  @P0 LDG.E.64 R12, desc[UR8][R26.64] ;  /* 0x000000081a0c0981 */ /* 0x000ee2000c1e1b00 */
[----:B0-----:R-:W-:-:S04]  /*1730*/  @P0 LEA R14, P1, R4, R14, 0x2 ;  /* 0x0000000e040e0211 */ /* 0x001fc800078210ff */
[----:B------:R-:W-:Y:S01]  /*1740*/  @P0 LEA.HI.X R15, R4, R15, R5, 0x2, P1 ;  /* 0x0000000f040f0211 */ /* 0x000fe200008f1405 */
[----:B----4-:R-:W-:Y:S02]  /*1750*/  IMAD.MOV.U32 R24, RZ, RZ, R28 ;  /* 0x000000ffff187224 */ /* 0x010fe400078e001c */
[----:B------:R-:W-:-:S05]  /*1760*/  @P0 IMAD.WIDE R14, R23, 0x4, R14 ;  /* 0x00000004170e0825 */ /* 0x000fca00078e020e */
[----:B------:R0:W4:Y:S01]  /*1770*/  @P0 LDG.E R24, desc[UR8][R14.64] ;  /* 0x000000080e180981 */ /* 0x000122000c1e1900 */
[----:B------:R-:W-:-:S04]  /*1780*/  IADD3 R25, PT, PT, R21, 0x3, RZ ;  /* 0x0000000315197810 */ /* 0x000fc80007ffe0ff */
[----:B------:R-:W-:-:S13]  /*1790*/  ISETP.NE.AND P0, PT, R25, R2, PT ;  /* 0x000000021900720c */ /* 0x000fda0003f05270 */
[----:B------:R-:W1:Y:S08]  /*17a0*/  @P0 LDC.64 R16, c[0x0][0x398] ;  /* 0x0000e600ff100b82 */ /* 0x000e700000000a00 */
[----:B0-----:R-:W0:Y:S01]  /*17b0*/  @P0 LDC.64 R14, c[0x0][0x380] ;  /* 0x0000e000ff0e0b82 */ /* 0x001e220000000a00 */
[----:B--2---:R-:W-:-:S05]  /*17c0*/  IMAD.IADD R26, R29, 0x1, R28 ;  /* 0x000000011d1a7824 */ /* 0x004fca00078e021c */
[----:B------:R2:W-:Y:S02]  /*17d0*/  ST.E desc[UR8][R18.64], R26 ;  /* 0x0000001a12007985 */ /* 0x0005e4000c101908 */
[----:B------:R-:W-:Y:S06]  /*17e0*/  BAR.SYNC.DEFER_BLOCKING 0x0 ;  /* 0x0000000000007b1d */ /* 0x000fec0000010000 */
[----:B---3--:R-:W3:Y:S01]  /*17f0*/  LD.E R27, desc[UR8][R12.64] ;  /* 0x000000080c1b7980 */ /* 0x008ee2000c101900 */
[----:B-1----:R-:W-:-:S04]  /*1800*/  @P0 LEA R16, P1, R4, R16, 0x2 ;  /* 0x0000001004100211 */ /* 0x002fc800078210ff */
[----:B------:R-:W-:Y:S02]  /*1810*/  @P0 LEA.HI.X R17, R4, R17, R5, 0x2, P1 ;  /* 0x0000001104110211 */ /* 0x000fe400008f1405 */
[----:B0-----:R-:W-:Y:S01]  /*1820*/  @P0 IADD3 R14, P1, PT, R7, R14, RZ ;  /* 0x0000000e070e0210 */ /* 0x001fe20007f3e0ff */
[----:B------:R-:W-:Y:S01]  /*1830*/  @P0 IMAD.WIDE R28, R9, 0x4, R16 ;  /* 0x00000004091c0825 */ /* 0x000fe200078e0210 */
[----:B----4-:R-:W-:-:S03]  /*1840*/  MOV R16, R24 ;  /* 0x0000001800107202 */ /* 0x010fc60000000f00 */
[----:B------:R-:W-:-:S03]  /*1850*/  @P0 IMAD.X R15, R6, 0x1, R15, P1 ;  /* 0x00000001060f0824 */ /* 0x000fc600008e060f */
[----:B------:R0:W5:Y:S02]  /*1860*/  @P0 LDG.E R16, desc[UR8][R28.64] ;  /* 0x000000081c100981 */ /* 0x000164000c1e1900 */
[----:B0-----:R-:W-:Y:S01]  /*1870*/  @P0 IMAD.WIDE R28, R9, 0x10, R14 ;  /* 0x00000010091c0825 */ /* 0x001fe200078e020e */
[----:B------:R-:W-:-:S03]  /*1880*/  MOV R14, R12 ;  /* 0x0000000c000e7202 */ /* 0x000fc60000000f00 */
[----:B------:R-:W-:-:S06]  /*1890*/  IMAD.MOV.U32 R15, RZ, RZ, R13 ;  /* 0x000000ffff0f7224 */ /* 0x000fcc00078e000d */
[----:B------:R2:W5:Y:S01]  /*18a0*/  @P0 LDG.E.64 R14, desc[UR8][R28.64+0x8] ;  /* 0x000008081c0e0981 */ /* 0x000562000c1e1b00 */
[----:B------:R-:W-:Y:S01]  /*18b0*/  ISETP.NE.AND P0, PT, R25, R8, PT ;  /* 0x000000081900720c */ /* 0x000fe20003f05270 */
[----:B------:R-:W-:Y:S01]  /*18c0*/  VIADD R22, R22, 0x4 ;  /* 0x0000000416167836 */ /* 0x000fe20000000000 */
[----:B------:R-:W-:Y:S01]  /*18d0*/  IADD3 R21, PT, PT, R21, 0x4, RZ ;  /* 0x0000000415157810 */ /* 0x000fe20007ffe0ff */
[----:B------:R-:W-:Y:S01]  /*18e0*/  VIADD R23, R23, 0x4 ;  /* 0x0000000417177836 */ /* 0x000fe20000000000 */
[----:B------:R-:W-:Y:S02]  /*18f0*/  IADD3 R9, PT, PT, R9, 0x4, RZ ;  /* 0x0000000409097810 */ /* 0x000fe40007ffe0ff */
[----:B---3--:R-:W-:-:S05]  /*1900*/  IADD3 R27, PT, PT, R27, R24, RZ ;  /* 0x000000181b1b7210 */ /* 0x008fca0007ffe0ff */
[----:B------:R2:W-:Y:S01]  /*1910*/  ST.E desc[UR8][R12.64], R27 ;  /* 0x0000001b0c007985 */ /* 0x0005e2000c101908 */
[----:B------:R-:W-:Y:S06]  /*1920*/  BAR.SYNC.DEFER_BLOCKING 0x0 ;  /* 0x0000000000007b1d */ /* 0x000fec0000010000 */
[----:B------:R-:W-:Y:S05]  /*1930*/  @P0 BRA `(.L_x_8) ;  /* 0xfffffff800d40947 */ /* 0x000fea000383ffff */
.L_x_7:
[----:B------:R-:W-:-:S07]  /*1940*/  VIADD R23, R23, 0xfffffffe ;  /* 0xfffffffe17177836 */ /* 0x000fce0000000000 */
.L_x_6:
[----:B----4-:R-:W-:-:S13]  /*1950*/  LOP3.LUT P0, R10, R2, 0x3, RZ, 0xc0, !PT ;  /* 0x00000003020a7812 */ /* 0x010fda000780c0ff */
[----:B------:R-:W-:Y:S05]  /*1960*/  @!P0 BRA `(.L_x_5) ;  /* 0x0000000000708947 */ /* 0x000fea0003800000 */
[----:B------:R-:W1:Y:S01]  /*1970*/  LDCU.64 UR6, c[0x0][0x380] ;  /* 0x00007000ff0677ac */ /* 0x000e620008000a00 */
[----:B0-----:R-:W-:Y:S01]  /*1980*/  IMAD.MOV R17, RZ, RZ, -R10 ;  /* 0x000000ffff117224 */ /* 0x001fe200078e0a0a */
[----:B------:R-:W-:Y:S01]  /*1990*/  IADD3 R2, PT, PT, R23, -R2, RZ ;  /* 0x8000000217027210 */ /* 0x000fe20007ffe0ff */
[----:B-----5:R-:W-:Y:S01]  /*19a0*/  IMAD.MOV.U32 R10, RZ, RZ, R14 ;  /* 0x000000ffff0a7224 */ /* 0x020fe200078e000e */
[----:B------:R-:W0:Y:S01]  /*19b0*/  LDCU.64 UR10, c[0x0][0x398] ;  /* 0x00007300ff0a77ac */ /* 0x000e220008000a00 */
[----:B------:R-:W-:Y:S02]  /*19c0*/  MOV R20, R16 ;  /* 0x0000001000147202 */ /* 0x000fe40000000f00 */
[----:B------:R-:W-:Y:S02]  /*19d0*/  MOV R11, R15 ;  /* 0x0000000f000b7202 */ /* 0x000fe40000000f00 */
[C---:B-1----:R-:W-:Y:S02]  /*19e0*/  LEA R8, P0, R4.reuse, UR6, 0x4 ;  /* 0x0000000604087c11 */ /* 0x042fe4000f8020ff */
[----:B0-----:R-:W-:-:S02]  /*19f0*/  LEA R6, P1, R4, UR10, 0x2 ;  /* 0x0000000a04067c11 */ /* 0x001fc4000f8210ff */
[C-C-:B------:R-:W-:Y:S02]  /*1a00*/  LEA.HI.X R9, R4.reuse, UR7, R5.reuse, 0x4, P0 ;  /* 0x0000000704097c11 */ /* 0x140fe400080f2405 */
[----:B------:R-:W-:-:S09]  /*1a10*/  LEA.HI.X R7, R4, UR11, R5, 0x2, P1 ;  /* 0x0000000b04077c11 */ /* 0x000fd200088f1405 */
.L_x_9:
[----:B------:R-:W-:Y:S01]  /*1a20*/  ISETP.NE.AND P0, PT, R2, RZ, PT ;  /* 0x000000ff0200720c */ /* 0x000fe20003f05270 */
[----:B------:R-:W3:Y:S01]  /*1a30*/  LD.E R21, desc[UR8][R14.64] ;  /* 0x000000080e157980 */ /* 0x000ee2000c101900 */
[----:B--2---:R-:W-:-:S04]  /*1a40*/  IMAD.WIDE R12, R23, 0x4, R6 ;  /* 0x00000004170c7825 */ /* 0x004fc800078e0206 */
[----:B------:R-:W-:-:S07]  /*1a50*/  IMAD.WIDE R18, R23, 0x10, R8 ;  /* 0x0000001017127825 */ /* 0x000fce00078e0208 */
[----:B------:R-:W2:Y:S04]  /*1a60*/  @P0 LDG.E R20, desc[UR8][R12.64] ;  /* 0x000000080c140981 */ /* 0x000ea8000c1e1900 */
[----:B------:R-:W4:Y:S01]  /*1a70*/  @P0 LDG.E.64 R10, desc[UR8][R18.64+0x8] ;  /* 0x00000808120a0981 */ /* 0x000f22000c1e1b00 */
[----:B------:R-:W-:Y:S01]  /*1a80*/  IADD3 R17, PT, PT, R17, 0x1, RZ ;  /* 0x0000000111117810 */ /* 0x000fe20007ffe0ff */
[----:B------:R-:W-:Y:S01]  /*1a90*/  VIADD R2, R2, 0x1 ;  /* 0x0000000102027836 */ /* 0x000fe20000000000 */
[----:B------:R-:W-:Y:S02]  /*1aa0*/  IADD3 R23, PT, PT, R23, 0x1, RZ ;  /* 0x0000000117177810 */ /* 0x000fe40007ffe0ff */
[----:B------:R-:W-:Y:S01]  /*1ab0*/  ISETP.NE.AND P0, PT, R17, RZ, PT ;  /* 0x000000ff1100720c */ /* 0x000fe20003f05270 */
[----:B---3--:R-:W-:-:S05]  /*1ac0*/  IMAD.IADD R21, R21, 0x1, R16 ;  /* 0x0000000115157824 */ /* 0x008fca00078e0210 */
[----:B------:R4:W-:Y:S01]  /*1ad0*/  ST.E desc[UR8][R14.64], R21 ;  /* 0x000000150e007985 */ /* 0x0009e2000c101908 */
[----:B--2---:R-:W-:Y:S01]  /*1ae0*/  IMAD.MOV.U32 R16, RZ, RZ, R20 ;  /* 0x000000ffff107224 */ /* 0x004fe200078e0014 */
[----:B----4-:R-:W-:Y:S01]  /*1af0*/  MOV R14, R10 ;  /* 0x0000000a000e7202 */ /* 0x010fe20000000f00 */
[----:B------:R-:W-:Y:S01]  /*1b00*/  IMAD.MOV.U32 R15, RZ, RZ, R11 ;  /* 0x000000ffff0f7224 */ /* 0x000fe200078e000b */
[----:B------:R-:W-:Y:S06]  /*1b10*/  BAR.SYNC.DEFER_BLOCKING 0x0 ;  /* 0x0000000000007b1d */ /* 0x000fec0000010000 */
[----:B------:R-:W-:Y:S05]  /*1b20*/  @P0 BRA `(.L_x_9) ;  /* 0xfffffffc00bc0947 */ /* 0x000fea000383ffff */
.L_x_5:
[----:B------:R-:W0:Y:S02]  /*1b30*/  LDCU UR5, c[0x0][0x3a0] ;  /* 0x00007400ff0577ac */ /* 0x000e240008000800 */
[----:B0-----:R-:W-:-:S04]  /*1b40*/  MOV R2, UR5 ;  /* 0x0000000500027c02 */ /* 0x001fc80008000f00 */
[----:B------:R-:W-:-:S13]  /*1b50*/  ISETP.GE.AND P0, PT, R2, 0x2, PT ;  /* 0x000000020200780c */ /* 0x000fda0003f06270 */
[----:B------:R-:W-:Y:S05]  /*1b60*/  @!P0 BRA `(.L_x_10) ;  /* 0x0000000400248947 */ /* 0x000fea0003800000 */
[C---:B------:R-:W-:Y:S01]  /*1b70*/  VIADD R6, R2.reuse, 0xfffffffe ;  /* 0xfffffffe02067836 */ /* 0x040fe20000000000 */
[----:B--234-:R-:W-:Y:S01]  /*1b80*/  IADD3 R8, PT, PT, R2, -0x1, RZ ;  /* 0xffffffff02087810 */ /* 0x01cfe20007ffe0ff */
[----:B------:R-:W-:-:S03]  /*1b90*/  UMOV UR5, 0x1 ;  /* 0x0000000100057882 */ /* 0x000fc60000000000 */
[----:B------:R-:W-:Y:S02]  /*1ba0*/  ISETP.GE.U32.AND P0, PT, R6, 0x3, PT ;  /* 0x000000030600780c */ /* 0x000fe40003f06070 */
[----:B------:R-:W-:-:S11]  /*1bb0*/  LOP3.LUT R6, R8, 0x3, RZ, 0xc0, !PT ;  /* 0x0000000308067812 */ /* 0x000fd600078ec0ff */
[----:B------:R-:W-:Y:S05]  /*1bc0*/  @!P0 BRA `(.L_x_11) ;  /* 0x0000000000b08947 */ /* 0x000fea0003800000 */
[----:B------:R-:W-:Y:S02]  /*1bd0*/  LOP3.LUT R8, R8, 0xfffffffc, RZ, 0xc0, !PT ;  /* 0xfffffffc08087812 */ /* 0x000fe400078ec0ff */
[----:B------:R-:W-:Y:S01]  /*1be0*/  IADD3 R7, PT, PT, R2, UR4, R0 ;  /* 0x0000000402077c10 */ /* 0x000fe2000fffe000 */
[----:B------:R-:W-:Y:S02]  /*1bf0*/  UMOV UR4, URZ ;  /* 0x000000ff00047c82 */ /* 0x000fe40008000000 */
[----:B------:R-:W-:-:S07]  /*1c00*/  IMAD.MOV R0, RZ, RZ, -R8 ;  /* 0x000000ffff007224 */ /* 0x000fce00078e0a08 */
.L_x_12:
[----:B-1----:R-:W0:Y:S08]  /*1c10*/  LDC.64 R12, c[0x0][0x380] ;  /* 0x0000e000ff0c7b82 */ /* 0x002e300000000a00 */
[----:B------:R-:W1:Y:S01]  /*1c20*/  LDC R2, c[0x0][0x3a0] ;  /* 0x0000e800ff027b82 */ /* 0x000e620000000800 */
[----:B0-----:R-:W-:-:S05]  /*1c30*/  IMAD.WIDE R12, R7, 0x10, R12 ;  /* 0x00000010070c7825 */ /* 0x001fca00078e020c */
[----:B------:R-:W2:Y:S02]  /*1c40*/  LDG.E R17, desc[UR8][R12.64] ;  /* 0x000000080c117981 */ /* 0x000ea4000c1e1900 */
[----:B--2---:R-:W-:-:S13]  /*1c50*/  ISETP.NE.AND P0, PT, R17, RZ, PT ;  /* 0x000000ff1100720c */ /* 0x004fda0003f05270 */
[----:B------:R-:W2:Y:S04]  /*1c60*/  @P0 LDG.E R10, desc[UR8][R12.64+0x4] ;  /* 0x000004080c0a0981 */ /* 0x000ea8000c1e1900 */
[----:B------:R-:W3:Y:S01]  /*1c70*/  @P0 LDG.E.64 R8, desc[UR8][R12.64+0x8] ;  /* 0x000008080c080981 */ /* 0x000ee2000c1e1b00 */
[----:B-1---5:R-:W-:Y:S01]  /*1c80*/  IMAD.WIDE.U32 R14, R2, 0x10, R12 ;  /* 0x00000010020e7825 */ /* 0x022fe200078e000c */
[----:B--2---:R-:W-:-:S05]  /*1c90*/  @P0 IADD3 R17, PT, PT, R17, R10, RZ ;  /* 0x0000000a11110210 */ /* 0x004fca0007ffe0ff */
[----:B---3--:R0:W-:Y:S01]  /*1ca0*/  @P0 ST.E desc[UR8][R8.64+0x4], R17 ;  /* 0x0000041108000985 */ /* 0x0081e2000c101908 */
[----:B------:R-:W-:Y:S06]  /*1cb0*/  BAR.SYNC.DEFER_BLOCKING 0x0 ;  /* 0x0000000000007b1d */ /* 0x000fec0000010000 */
[----:B------:R-:W2:Y:S02]  /*1cc0*/  LDG.E R19, desc[UR8][R14.64] ;  /* 0x000000080e137981 */ /* 0x000ea4000c1e1900 */
[----:B--2---:R-:W-:-:S13]  /*1cd0*/  ISETP.NE.AND P0, PT, R19, RZ, PT ;  /* 0x000000ff1300720c */ /* 0x004fda0003f05270 */
[----:B------:R-:W2:Y:S04]  /*1ce0*/  @P0 LDG.E R16, desc[UR8][R14.64+0x4] ;  /* 0x000004080e100981 */ /* 0x000ea8000c1e1900 */
[----:B------:R-:W3:Y:S01]  /*1cf0*/  @P0 LDG.E.64 R10, desc[UR8][R14.64+0x8] ;  /* 0x000008080e0a0981 */ /* 0x000ee2000c1e1b00 */
[----:B------:R-:W-:-:S04]  /*1d00*/  IMAD.WIDE.U32 R12, R2, 0x10, R14 ;  /* 0x00000010020c7825 */ /* 0x000fc800078e000e */
[----:B--2---:R-:W-:-:S05]  /*1d10*/  @P0 IMAD.IADD R19, R19, 0x1, R16 ;  /* 0x0000000113130824 */ /* 0x004fca00078e0210 */
[----:B---3--:R1:W-:Y:S01]  /*1d20*/  @P0 ST.E desc[UR8][R10.64+0x4], R19 ;  /* 0x000004130a000985 */ /* 0x0083e2000c101908 */
[----:B------:R-:W-:Y:S06]  /*1d30*/  BAR.SYNC.DEFER_BLOCKING 0x0 ;  /* 0x0000000000007b1d */ /* 0x000fec0000010000 */
[----:B------:R-:W2:Y:S02]  /*1d40*/  LDG.E R21, desc[UR8][R12.64] ;  /* 0x000000080c157981 */ /* 0x000ea4000c1e1900 */
[----:B--2---:R-:W-:-:S13]  /*1d50*/  ISETP.NE.AND P0, PT, R21, RZ, PT ;  /* 0x000000ff1500720c */ /* 0x004fda0003f05270 */
[----:B------:R-:W2:Y:S04]  /*1d60*/  @P0 LDG.E R16, desc[UR8][R12.64+0x4] ;  /* 0x000004080c100981 */ /* 0x000ea8000c1e1900 */
[----:B0-----:R-:W3:Y:S01]  /*1d70*/  @P0 LDG.E.64 R8, desc[UR8][R12.64+0x8] ;  /* 0x000008080c080981 */ /* 0x001ee2000c1e1b00 */
[----:B--2---:R-:W-:Y:S01]  /*1d80*/  @P0 IADD3 R21, PT, PT, R21, R16, RZ ;  /* 0x0000001015150210 */ /* 0x004fe20007ffe0ff */
[----:B------:R-:W-:-:S04]  /*1d90*/  IMAD.WIDE.U32 R16, R2, 0x10, R12 ;  /* 0x0000001002107825 */ /* 0x000fc800078e000c */
[----:B---3--:R0:W-:Y:S01]  /*1da0*/  @P0 ST.E desc[UR8][R8.64+0x4], R21 ;  /* 0x0000041508000985 */ /* 0x0081e2000c101908 */
[----:B------:R-:W-:Y:S06]  /*1db0*/  BAR.SYNC.DEFER_BLOCKING 0x0 ;  /* 0x0000000000007b1d */ /* 0x000fec0000010000 */
[----:B------:R-:W2:Y:S02]  /*1dc0*/  LDG.E R15, desc[UR8][R16.64] ;  /* 0x00000008100f7981 */ /* 0x000ea4000c1e1900 */
[----:B--2---:R-:W-:-:S13]  /*1dd0*/  ISETP.NE.AND P0, PT, R15, RZ, PT ;  /* 0x000000ff0f00720c */ /* 0x004fda0003f05270 */
[----:B------:R-:W2:Y:S04]  /*1de0*/  @P0 LDG.E R14, desc[UR8][R16.64+0x4] ;  /* 0x00000408100e0981 */ /* 0x000ea8000c1e1900 */
[----:B-1----:R-:W3:Y:S01]  /*1df0*/  @P0 LDG.E.64 R10, desc[UR8][R16.64+0x8] ;  /* 0x00000808100a0981 */ /* 0x002ee2000c1e1b00 */
[----:B------:R-:W-:Y:S01]  /*1e00*/  IADD3 R0, PT, PT, R0, 0x4, RZ ;  /* 0x0000000400007810 */ /* 0x000fe20007ffe0ff */
[----:B------:R-:W-:Y:S01]  /*1e10*/  UIADD3 UR4, UPT, UPT, UR4, 0x4, URZ ;  /* 0x0000000404047890 */ /* 0x000fe2000fffe0ff */
[----:B------:R-:W-:Y:S02]  /*1e20*/  IMAD R7, R2, 0x4, R7 ;  /* 0x0000000402077824 */ /* 0x000fe400078e0207 */
[----:B--2---:R-:W-:-:S05]  /*1e30*/  @P0 IMAD.IADD R15, R15, 0x1, R14 ;  /* 0x000000010f0f0824 */ /* 0x004fca00078e020e */
[----:B---3--:R0:W-:Y:S01]  /*1e40*/  @P0 ST.E desc[UR8][R10.64+0x4], R15 ;  /* 0x0000040f0a000985 */ /* 0x0081e2000c101908 */
[----:B------:R-:W-:Y:S01]  /*1e50*/  BAR.SYNC.DEFER_BLOCKING 0x0 ;  /* 0x0000000000007b1d */ /* 0x000fe20000010000 */
[----:B------:R-:W-:-:S13]  /*1e60*/  ISETP.NE.AND P0, PT, R0, RZ, PT ;  /* 0x000000ff0000720c */ /* 0x000fda0003f05270 */
[----:B0-----:R-:W-:Y:S05]  /*1e70*/  @P0 BRA `(.L_x_12) ;  /* 0xfffffffc00640947 */ /* 0x001fea000383ffff */
[----:B------:R-:W-:-:S12]  /*1e80*/  UIADD3 UR5, UPT, UPT, UR4, 0x1, URZ ;  /* 0x0000000104057890 */ /* 0x000fd8000fffe0ff */
.L_x_11:
[----:B------:R-:W-:-:S13]  /*1e90*/  ISETP.NE.AND P0, PT, R6, RZ, PT ;  /* 0x000000ff0600720c */ /* 0x000fda0003f05270 */
[----:B------:R-:W-:Y:S05]  /*1ea0*/  @!P0 BRA `(.L_x_10) ;  /* 0x0000000000548947 */ /* 0x000fea0003800000 */
[----:B------:R-:W0:Y:S01]  /*1eb0*/  LDC R10, c[0x0][0x3a0] ;  /* 0x0000e800ff0a7b82 */ /* 0x000e220000000800 */
[----:B------:R-:W2:Y:S01]  /*1ec0*/  LDCU.64 UR6, c[0x0][0x380] ;  /* 0x00007000ff0677ac */ /* 0x000ea20008000a00 */
[----:B------:R-:W-:Y:S01]  /*1ed0*/  IMAD R11, R2, UR5, R3 ;  /* 0x00000005020b7c24 */ /* 0x000fe2000f8e0203 */
[----:B------:R-:W-:Y:S01]  /*1ee0*/  IADD3 R0, PT, PT, -R6, RZ, RZ ;  /* 0x000000ff06007210 */ /* 0x000fe20007ffe1ff */
[----:B--2---:R-:W-:-:S04]  /*1ef0*/  UIADD3 UR4, UP0, UPT, UR6, 0x4, URZ ;  /* 0x0000000406047890 */ /* 0x004fc8000ff1e0ff */
[----:B------:R-:W-:-:S12]  /*1f00*/  UIADD3.X UR6, UPT, UPT, URZ, UR7, URZ, UP0, !UPT ;  /* 0x00000007ff067290 */ /* 0x000fd800087fe4ff */
.L_x_13:
[----:B------:R-:W-:Y:S01]  /*1f10*/  MOV R3, UR6 ;  /* 0x0000000600037c02 */ /* 0x000fe20008000f00 */
[----:B------:R-:W-:-:S04]  /*1f20*/  IMAD.U32 R2, RZ, RZ, UR4 ;  /* 0x00000004ff027e24 */ /* 0x000fc8000f8e00ff */
[----:B------:R-:W-:-:S05]  /*1f30*/  IMAD.WIDE R8, R11, 0x10, R2 ;  /* 0x000000100b087825 */ /* 0x000fca00078e0202 */
[----:B------:R-:W2:Y:S02]  /*1f40*/  LDG.E R3, desc[UR8][R8.64+-0x4] ;  /* 0xfffffc0808037981 */ /* 0x000ea4000c1e1900 */
[----:B--2---:R-:W-:-:S13]  /*1f50*/  ISETP.NE.AND P0, PT, R3, RZ, PT ;  /* 0x000000ff0300720c */ /* 0x004fda0003f05270 */
[----:B------:R-:W2:Y:S04]  /*1f60*/  @P0 LDG.E R2, desc[UR8][R8.64] ;  /* 0x0000000808020981 */ /* 0x000ea8000c1e1900 */
[----:B------:R-:W3:Y:S01]  /*1f70*/  @P0 LDG.E.64 R6, desc[UR8][R8.64+0x4] ;  /* 0x0000040808060981 */ /* 0x000ee2000c1e1b00 */
[----:B------:R-:W-:Y:S01]  /*1f80*/  IADD3 R0, PT, PT, R0, 0x1, RZ ;  /* 0x0000000100007810 */ /* 0x000fe20007ffe0ff */
[----:B--2---:R-:W-:Y:S02]  /*1f90*/  @P0 IMAD.IADD R3, R3, 0x1, R2 ;  /* 0x0000000103030824 */ /* 0x004fe400078e0202 */
[----:B0-----:R-:W-:-:S03]  /*1fa0*/  IMAD.MOV.U32 R2, RZ, RZ, R10 ;  /* 0x000000ffff027224 */ /* 0x001fc600078e000a */
[----:B---3--:R0:W-:Y:S01]  /*1fb0*/  @P0 ST.E desc[UR8][R6.64+0x4], R3 ;  /* 0x0000040306000985 */ /* 0x0081e2000c101908 */
[----:B------:R-:W-:Y:S01]  /*1fc0*/  BAR.SYNC.DEFER_BLOCKING 0x0 ;  /* 0x0000000000007b1d */ /* 0x000fe20000010000 */
[----:B------:R-:W-:Y:S02]  /*1fd0*/  ISETP.NE.AND P0, PT, R0, RZ, PT ;  /* 0x000000ff0000720c */ /* 0x000fe40003f05270 */
[----:B------:R-:W-:-:S11]  /*1fe0*/  IADD3 R11, PT, PT, R11, R2, RZ ;  /* 0x000000020b0b7210 */ /* 0x000fd60007ffe0ff */
[----:B0-----:R-:W-:Y:S05]  /*1ff0*/  @P0 BRA `(.L_x_13) ;  /* 0xfffffffc00c40947 */ /* 0x001fea000383ffff */
.L_x_10:
[----:B------:R-:W-:-:S13]  /*2000*/  ISETP.GE.AND P0, PT, R2, 0x1, PT ;  /* 0x000000010200780c */ /* 0x000fda0003f06270 */
[----:B------:R-:W-:Y:S05]  /*2010*/  @!P0 EXIT ;  /* 0x000000000000894d */ /* 0x000fea0003800000 */
[----:B------:R-:W1:Y:S01]  /*2020*/  LDCU.64 UR4, c[0x0][0x380] ;  /* 0x00007000ff0477ac */ /* 0x000e620008000a00 */
[----:B------:R-:W0:Y:S01]  /*2030*/  LDCU.64 UR6, c[0x0][0x398] ;  /* 0x00007300ff0677ac */ /* 0x000e220008000a00 */
[----:B------:R-:W-:Y:S01]  /*2040*/  VIADD R0, R2, 0xffffffff ;  /* 0xffffffff02007836 */ /* 0x000fe20000000000 */
[----:B-12-4-:R-:W-:-:S04]  /*2050*/  LEA R12, P0, R4, UR4, 0x4 ;  /* 0x00000004040c7c11 */ /* 0x016fc8000f8020ff */
[--C-:B------:R-:W-:Y:S02]  /*2060*/  LEA.HI.X R13, R4, UR5, R5.reuse, 0x4, P0 ;  /* 0x00000005040d7c11 */ /* 0x100fe400080f2405 */
[----:B------:R-:W-:Y:S02]  /*2070*/  ISETP.GE.U32.AND P0, PT, R0, 0x3, PT ;  /* 0x000000030000780c */ /* 0x000fe40003f06070 */
[C---:B0-----:R-:W-:Y:S01]  /*2080*/  LEA R6, P1, R4.reuse, UR6, 0x2 ;  /* 0x0000000604067c11 */ /* 0x041fe2000f8210ff */
[----:B---3--:R-:W-:Y:S01]  /*2090*/  HFMA2 R19, -RZ, RZ, 0, 0 ;  /* 0x00000000ff137431 */ /* 0x008fe200000001ff */
[----:B------:R-:W5:Y:S02]  /*20a0*/  LDG.E.64 R12, desc[UR8][R12.64+0x8] ;  /* 0x000008080c0c7981 */ /* 0x000f64000c1e1b00 */
[----:B------:R-:W-:-:S05]  /*20b0*/  LEA.HI.X R7, R4, UR7, R5, 0x2, P1 ;  /* 0x0000000704077c11 */ /* 0x000fca00088f1405 */
[----:B------:R0:W5:Y:S02]  /*20c0*/  LDG.E R23, desc[UR8][R6.64] ;  /* 0x0000000806177981 */ /* 0x000164000c1e1900 */
[----:B------:R-:W-:Y:S05]  /*20d0*/  @!P0 BRA `(.L_x_14) ;  /* 0x0000000400508947 */ /* 0x000fea0003800000 */
[C---:B------:R-:W-:Y:S01]  /*20e0*/  LOP3.LUT R19, R2.reuse, 0x7ffffffc, RZ, 0xc0, !PT ;  /* 0x7ffffffc02137812 */ /* 0x040fe200078ec0ff */
[C---:B------:R-:W-:Y:S01]  /*20f0*/  VIADD R20, R2.reuse, 0xfffffffc ;  /* 0xfffffffc02147836 */ /* 0x040fe20000000000 */
[----:B------:R-:W-:Y:S01]  /*2100*/  IADD3 R0, PT, PT, -R2, RZ, RZ ;  /* 0x000000ff02007210 */ /* 0x000fe20007ffe1ff */
[----:B------:R-:W-:Y:S01]  /*2110*/  IMAD.MOV.U32 R21, RZ, RZ, 0x2 ;  /* 0x00000002ff157424 */ /* 0x000fe200078e00ff */
[----:B------:R-:W-:Y:S01]  /*2120*/  MOV R18, R4 ;  /* 0x0000000400127202 */ /* 0x000fe20000000f00 */
[----:B------:R-:W-:Y:S01]  /*2130*/  IMAD.MOV R22, RZ, RZ, -R19 ;  /* 0x000000ffff167224 */ /* 0x000fe200078e0a13 */
[----:B------:R-:W1:Y:S01]  /*2140*/  LDCU.64 UR4, c[0x0][0x380] ;  /* 0x00007000ff0477ac */ /* 0x000e620008000a00 */
[----:B------:R-:W2:Y:S01]  /*2150*/  LDCU.64 UR6, c[0x0][0x398] ;  /* 0x00007300ff0677ac */ /* 0x000ea20008000a00 */
[----:B------:R-:W3:Y:S04]  /*2160*/  LDCU.64 UR10, c[0x0][0x390] ;  /* 0x00007200ff0a77ac */ /* 0x000ee80008000a00 */
.L_x_15:
[----:B----45:R-:W4:Y:S01]  /*2170*/  LD.E R8, desc[UR8][R12.64+0x4] ;  /* 0x000004080c087980 */ /* 0x030f22000c101900 */
[----:B------:R-:W-:Y:S01]  /*2180*/  IADD3 R17, PT, PT, R20, 0x2, RZ ;  /* 0x0000000214117810 */ /* 0x000fe20007ffe0ff */
[----:B------:R-:W-:Y:S01]  /*2190*/  VIADD R9, R21, 0xfffffffe ;  /* 0xfffffffe15097836 */ /* 0x000fe20000000000 */
[----:B------:R-:W-:Y:S01]  /*21a0*/  MOV R10, R12 ;  /* 0x0000000c000a7202 */ /* 0x000fe20000000f00 */
[----:B------:R-:W-:Y:S01]  /*21b0*/  IMAD.MOV.U32 R11, RZ, RZ, R13 ;  /* 0x000000ffff0b7224 */ /* 0x000fe200078e000d */
[----:B------:R-:W-:Y:S01]  /*21c0*/  ISETP.NE.AND P0, PT, R17, -0x1, PT ;  /* 0xffffffff1100780c */ /* 0x000fe20003f05270 */
[----:B0-----:R-:W0:-:S12]  /*21d0*/  LDC.64 R6, c[0x0][0x390] ;  /* 0x0000e400ff067b82 */ /* 0x001e180000000a00 */
[----:B-1----:R-:W-:-:S04]  /*21e0*/  @P0 LEA R2, P1, R4, UR4, 0x4 ;  /* 0x0000000404020c11 */ /* 0x002fc8000f8220ff */
[----:B------:R-:W-:-:S03]  /*21f0*/  @P0 LEA.HI.X R3, R4, UR5, R5, 0x4, P1 ;  /* 0x0000000504030c11 */ /* 0x000fc600088f2405 */
[----:B------:R-:W-:-:S05]  /*2200*/  @P0 IMAD.WIDE R14, R9, 0x10, R2 ;  /* 0x00000010090e0825 */ /* 0x000fca00078e0202 */
[----:B------:R-:W3:Y:S01]  /*2210*/  @P0 LDG.E.64 R10, desc[UR8][R14.64+0x18] ;  /* 0x000018080e0a0981 */ /* 0x000ee2000c1e1b00 */
[----:B--2---:R-:W-:-:S04]  /*2220*/  @P0 LEA R2, P1, R4, UR6, 0x2 ;  /* 0x0000000604020c11 */ /* 0x004fc8000f8210ff */
[----:B------:R-:W-:Y:S02]  /*2230*/  @P0 LEA.HI.X R3, R4, UR7, R5, 0x2, P1 ;  /* 0x0000000704030c11 */ /* 0x000fe400088f1405 */
[----:B------:R-:W-:Y:S01]  /*2240*/  MOV R16, R23 ;  /* 0x0000001700107202 */ /* 0x000fe20000000f00 */
[----:B0-----:R-:W-:-:S04]  /*2250*/  IMAD.WIDE R6, R18, 0x4, R6 ;  /* 0x0000000412067825 */ /* 0x001fc800078e0206 */
[----:B------:R-:W-:-:S05]  /*2260*/  @P0 IMAD.WIDE R2, R9, 0x4, R2 ;  /* 0x0000000409020825 */ /* 0x000fca00078e0202 */
[----:B------:R0:W2:Y:S01]  /*2270*/  @P0 LDG.E R16, desc[UR8][R2.64+0x4] ;  /* 0x0000040802100981 */ /* 0x0000a2000c1e1900 */
[----:B------:R-:W-:-:S04]  /*2280*/  IADD3 R24, P0, PT, R4, R9, RZ ;  /* 0x0000000904187210 */ /* 0x000fc80007f1e0ff */
[----:B------:R-:W-:Y:S02]  /*2290*/  LEA.HI.X.SX32 R9, R9, R5, 0x1, P0 ;  /* 0x0000000509097211 */ /* 0x000fe400000f0eff */
[----:B------:R-:W-:Y:S02]  /*22a0*/  IADD3 R26, P1, PT, R24, 0x1, RZ ;  /* 0x00000001181a7810 */ /* 0x000fe40007f3e0ff */
[----:B------:R-:W-:Y:S02]  /*22b0*/  ISETP.NE.AND P0, PT, R20, -0x2, PT ;  /* 0xfffffffe1400780c */ /* 0x000fe40003f05270 */
[----:B------:R-:W-:Y:S02]  /*22c0*/  IADD3.X R27, PT, PT, RZ, R9, RZ, P1, !PT ;  /* 0x00000009ff1b7210 */ /* 0x000fe40000ffe4ff */
[----:B0-----:R-:W-:-:S04]  /*22d0*/  LEA R2, P1, R26, UR4, 0x4 ;  /* 0x000000041a027c11 */ /* 0x001fc8000f8220ff */
[----:B------:R-:W-:Y:S01]  /*22e0*/  LEA.HI.X R3, R26, UR5, R27, 0x4, P1 ;  /* 0x000000051a037c11 */ /* 0x000fe200088f241b */
[----:B----4-:R0:W-:Y:S01]  /*22f0*/  STG.E desc[UR8][R6.64], R8 ;  /* 0x0000000806007986 */ /* 0x0101e2000c101908 */
[----:B------:R-:W-:Y:S01]  /*2300*/  IMAD.IADD R23, R8, 0x1, R23 ;  /* 0x0000000108177824 */ /* 0x000fe200078e0217 */
[----:B------:R-:W-:Y:S06]  /*2310*/  BAR.SYNC.DEFER_BLOCKING 0x0 ;  /* 0x0000000000007b1d */ /* 0x000fec0000010000 */
[----:B------:R2:W-:Y:S02]  /*2320*/  ST.E desc[UR8][R12.64+0x4], R23 ;  /* 0x000004170c007985 */ /* 0x0005e4000c101908 */
[----:B------:R-:W-:Y:S06]  /*2330*/  BAR.SYNC.DEFER_BLOCKING 0x0 ;  /* 0x0000000000007b1d */ /* 0x000fec0000010000 */
[----:B---3--:R-:W3:Y:S01]  /*2340*/  LD.E R25, desc[UR8][R10.64+0x4] ;  /* 0x000004080a197980 */ /* 0x008ee2000c101900 */
[----:B------:R-:W-:Y:S01]  /*2350*/  IMAD.MOV.U32 R14, RZ, RZ, R10 ;  /* 0x000000ffff0e7224 */ /* 0x000fe200078e000a */
[----:B------:R-:W-:-:S06]  /*2360*/  MOV R15, R11 ;  /* 0x0000000b000f7202 */ /* 0x000fcc0000000f00 */
[----:B------:R-:W4:Y:S01]  /*2370*/  @P0 LDG.E.64 R14, desc[UR8][R2.64+0x18] ;  /* 0x00001808020e0981 */ /* 0x000f22000c1e1b00 */
[----:B0-----:R-:W-:Y:S01]  /*2380*/  LEA R6, P1, R26, UR6, 0x2 ;  /* 0x000000061a067c11 */ /* 0x001fe2000f8210ff */
[----:B--2---:R-:W-:-:S03]  /*2390*/  IMAD.MOV.U32 R12, RZ, RZ, R16 ;  /* 0x000000ffff0c7224 */ /* 0x004fc600078e0010 */
[----:B------:R-:W-:-:S05]  /*23a0*/  LEA.HI.X R7, R26, UR7, R27, 0x2, P1 ;  /* 0x000000071a077c11 */ /* 0x000fca00088f141b */
[----:B------:R-:W2:Y:S01]  /*23b0*/  @P0 LDG.E R12, desc[UR8][R6.64+0x4] ;  /* 0x00000408060c0981 */ /* 0x000ea2000c1e1900 */
[----:B------:R-:W-:-:S04]  /*23c0*/  LEA R8, P0, R24, UR10, 0x2 ;  /* 0x0000000a18087c11 */ /* 0x000fc8000f8010ff */
[----:B------:R-:W-:Y:S02]  /*23d0*/  LEA.HI.X R9, R24, UR11, R9, 0x2, P0 ;  /* 0x0000000b18097c11 */ /* 0x000fe400080f1409 */
[----:B------:R-:W-:-:S03]  /*23e0*/  ISETP.NE.AND P0, PT, R17, 0x1, PT ;  /* 0x000000011100780c */ /* 0x000fc60003f05270 */
[----:B---3--:R-:W-:Y:S01]  /*23f0*/  STG.E desc[UR8][R8.64+0x4], R25 ;  /* 0x0000041908007986 */ /* 0x008fe2000c101908 */
[----:B------:R-:W-:Y:S01]  /*2400*/  IADD3 R13, PT, PT, R25, R16, RZ ;  /* 0x00000010190d7210 */ /* 0x000fe20007ffe0ff */
[----:B------:R-:W-:Y:S06]  /*2410*/  BAR.SYNC.DEFER_BLOCKING 0x0 ;  /* 0x0000000000007b1d */ /* 0x000fec0000010000 */
[----:B------:R0:W-:Y:S02]  /*2420*/  ST.E desc[UR8][R10.64+0x4], R13 ;  /* 0x0000040d0a007985 */ /* 0x0001e4000c101908 */
[----:B------:R-:W-:Y:S06]  /*2430*/  BAR.SYNC.DEFER_BLOCKING 0x0 ;  /* 0x0000000000007b1d */ /* 0x000fec0000010000 */
[----:B----4-:R-:W3:Y:S01]  /*2440*/  LD.E R27, desc[UR8][R14.64+0x4] ;  /* 0x000004080e1b7980 */ /* 0x010ee2000c101900 */
[----:B------:R-:W-:Y:S01]  /*2450*/  IMAD.MOV.U32 R16, RZ, RZ, R14 ;  /* 0x000000ffff107224 */ /* 0x000fe200078e000e */
[----:B------:R-:W-:-:S06]  /*2460*/  MOV R17, R15 ;  /* 0x0000000f00117202 */ /* 0x000fcc0000000f00 */
[----:B------:R-:W0:Y:S01]  /*2470*/  @P0 LDG.E.64 R16, desc[UR8][R2.64+0x28] ;  /* 0x0000280802100981 */ /* 0x000e22000c1e1b00 */
[----:B--2---:R-:W-:-:S06]  /*2480*/  IMAD.MOV.U32 R24, RZ, RZ, R12 ;  /* 0x000000ffff187224 */ /* 0x004fcc00078e000c */
[----:B------:R-:W2:Y:S04]  /*2490*/  @P0 LDG.E R24, desc[UR8][R6.64+0x8] ;  /* 0x0000080806180981 */ /* 0x000ea8000c1e1900 */
[----:B---3--:R4:W-:Y:S01]  /*24a0*/  STG.E desc[UR8][R8.64+0x8], R27 ;  /* 0x0000081b08007986 */ /* 0x0089e2000c101908 */
[----:B------:R-:W-:Y:S01]  /*24b0*/  IADD3 R29, PT, PT, R27, R12, RZ ;  /* 0x0000000c1b1d7210 */ /* 0x000fe20007ffe0ff */
[----:B------:R-:W-:Y:S06]  /*24c0*/  BAR.SYNC.DEFER_BLOCKING 0x0 ;  /* 0x0000000000007b1d */ /* 0x000fec0000010000 */
[----:B------:R4:W-:Y:S02]  /*24d0*/  ST.E desc[UR8][R14.64+0x4], R29 ;  /* 0x0000041d0e007985 */ /* 0x0009e4000c101908 */
[----:B------:R-:W-:Y:S06]  /*24e0*/  BAR.SYNC.DEFER_BLOCKING 0x0 ;  /* 0x0000000000007b1d */ /* 0x000fec0000010000 */
[----:B0-----:R-:W3:Y:S01]  /*24f0*/  LD.E R11, desc[UR8][R16.64+0x4] ;  /* 0x00000408100b7980 */ /* 0x001ee2000c101900 */
[----:B------:R-:W-:Y:S01]  /*2500*/  ISETP.NE.AND P0, PT, R0, -0x4, PT ;  /* 0xfffffffc0000780c */ /* 0x000fe20003f05270 */
[----:B--2---:R-:W-:Y:S01]  /*2510*/  IMAD.MOV.U32 R23, RZ, RZ, R24 ;  /* 0x000000ffff177224 */ /* 0x004fe200078e0018 */
[----:B------:R-:W-:Y:S01]  /*2520*/  MOV R12, R16 ;  /* 0x00000010000c7202 */ /* 0x000fe20000000f00 */
[----:B------:R-:W-:-:S10]  /*2530*/  IMAD.MOV.U32 R13, RZ, RZ, R17 ;  /* 0x000000ffff0d7224 */ /* 0x000fd400078e0011 */
[----:B------:R4:W5:Y:S04]  /*2540*/  @P0 LDG.E R23, desc[UR8][R6.64+0xc] ;  /* 0x00000c0806170981 */ /* 0x000968000c1e1900 */
[----:B------:R4:W5:Y:S01]  /*2550*/  @P0 LDG.E.64 R12, desc[UR8][R2.64+0x38] ;  /* 0x00003808020c0981 */ /* 0x000962000c1e1b00 */
[----:B------:R-:W-:-:S05]  /*2560*/  VIADD R22, R22, 0x4 ;  /* 0x0000000416167836 */ /* 0x000fca0000000000 */
[----:B------:R-:W-:Y:S01]  /*2570*/  ISETP.NE.AND P0, PT, R22, RZ, PT ;  /* 0x000000ff1600720c */ /* 0x000fe20003f05270 */
[----:B------:R-:W-:Y:S01]  /*2580*/  VIADD R20, R20, 0xfffffffc ;  /* 0xfffffffc14147836 */ /* 0x000fe20000000000 */
[----:B------:R-:W-:Y:S01]  /*2590*/  IADD3 R21, PT, PT, R21, 0x4, RZ ;  /* 0x0000000415157810 */ /* 0x000fe20007ffe0ff */
[----:B------:R-:W-:Y:S01]  /*25a0*/  VIADD R18, R18, 0x4 ;  /* 0x0000000412127836 */ /* 0x000fe20000000000 */
[----:B------:R-:W-:Y:S01]  /*25b0*/  IADD3 R0, PT, PT, R0, 0x4, RZ ;  /* 0x0000000400007810 */ /* 0x000fe20007ffe0ff */
[----:B---3--:R4:W-:Y:S01]  /*25c0*/  STG.E desc[UR8][R8.64+0xc], R11 ;  /* 0x00000c0b08007986 */ /* 0x0089e2000c101908 */
[----:B------:R-:W-:Y:S01]  /*25d0*/  IADD3 R25, PT, PT, R11, R24, RZ ;  /* 0x000000180b197210 */ /* 0x000fe20007ffe0ff */
[----:B------:R-:W-:Y:S06]  /*25e0*/  BAR.SYNC.DEFER_BLOCKING 0x0 ;  /* 0x0000000000007b1d */ /* 0x000fec0000010000 */
[----:B------:R4:W-:Y:S02]  /*25f0*/  ST.E desc[UR8][R16.64+0x4], R25 ;  /* 0x0000041910007985 */ /* 0x0009e4000c101908 */
[----:B------:R-:W-:Y:S06]  /*2600*/  BAR.SYNC.DEFER_BLOCKING 0x0 ;  /* 0x0000000000007b1d */ /* 0x000fec0000010000 */
[----:B------:R-:W-:Y:S05]  /*2610*/  @P0 BRA `(.L_x_15) ;  /* 0xfffffff800d40947 */ /* 0x000fea000383ffff */
.L_x_14:
[----:B----45:R-:W1:Y:S02]  /*2620*/  LDC R14, c[0x0][0x3a0] ;  /* 0x0000e800ff0e7b82 */ /* 0x030e640000000800 */
[----:B-1----:R-:W-:-:S13]  /*2630*/  LOP3.LUT P0, R15, R14, 0x3, RZ, 0xc0, !PT ;  /* 0x000000030e0f7812 */ /* 0x002fda000780c0ff */
[----:B------:R-:W-:Y:S05]  /*2640*/  @!P0 EXIT ;  /* 0x000000000000894d */ /* 0x000fea0003800000 */
[----:B------:R-:W1:Y:S01]  /*2650*/  LDC.64 R2, c[0x0][0x390] ;  /* 0x0000e400ff027b82 */ /* 0x000e620000000a00 */
[C---:B0-----:R-:W-:Y:S01]  /*2660*/  SHF.L.U64.HI R7, R4.reuse, 0x4, R5 ;  /* 0x0000000404077819 */ /* 0x041fe20000010205 */
[C---:B------:R-:W-:Y:S01]  /*2670*/  IMAD.SHL.U32 R8, R4.reuse, 0x4, RZ ;  /* 0x0000000404087824 */ /* 0x040fe200078e00ff */
[C---:B------:R-:W-:Y:S01]  /*2680*/  SHF.L.U32 R6, R4.reuse, 0x4, RZ ;  /* 0x0000000404067819 */ /* 0x040fe200000006ff */
[----:B------:R-:W-:Y:S01]  /*2690*/  IMAD.MOV.U32 R16, RZ, RZ, R23 ;  /* 0x000000ffff107224 */ /* 0x000fe200078e0017 */
[----:B------:R-:W-:Y:S01]  /*26a0*/  SHF.L.U64.HI R9, R4, 0x2, R5 ;  /* 0x0000000204097819 */ /* 0x000fe20000010205 */
[----:B------:R-:W-:Y:S01]  /*26b0*/  IMAD.MOV.U32 R5, RZ, RZ, R13 ;  /* 0x000000ffff057224 */ /* 0x000fe200078e000d */
[C---:B------:R-:W-:Y:S01]  /*26c0*/  IADD3 R14, PT, PT, R19.reuse, -R14, RZ ;  /* 0x8000000e130e7210 */ /* 0x040fe20007ffe0ff */
[----:B------:R-:W-:Y:S01]  /*26d0*/  IMAD.WIDE.U32 R6, R19, 0x10, R6 ;  /* 0x0000001013067825 */ /* 0x000fe200078e0006 */
[----:B------:R-:W-:-:S03]  /*26e0*/  IADD3 R15, PT, PT, -R15, RZ, RZ ;  /* 0x000000ff0f0f7210 */ /* 0x000fc60007ffe1ff */
[----:B------:R-:W-:Y:S01]  /*26f0*/  IMAD.WIDE.U32 R8, R19, 0x4, R8 ;  /* 0x0000000413087825 */ /* 0x000fe200078e0008 */
[----:B------:R-:W-:-:S03]  /*2700*/  IADD3 R0, P0, PT, R6, UR4, RZ ;  /* 0x0000000406007c10 */ /* 0x000fc6000ff1e0ff */
[----:B------:R-:W-:Y:S01]  /*2710*/  IMAD.IADD R19, R4, 0x1, R19 ;  /* 0x0000000104137824 */ /* 0x000fe200078e0213 */
[----:B------:R-:W-:Y:S02]  /*2720*/  IADD3 R6, P2, PT, R8, UR6, RZ ;  /* 0x0000000608067c10 */ /* 0x000fe4000ff5e0ff */
[----:B------:R-:W-:Y:S02]  /*2730*/  IADD3 R0, P1, PT, R0, 0x18, RZ ;  /* 0x0000001800007810 */ /* 0x000fe40007f3e0ff */
[----:B------:R-:W-:Y:S02]  /*2740*/  IADD3 R6, P3, PT, R6, 0x4, RZ ;  /* 0x0000000406067810 */ /* 0x000fe40007f7e0ff */
[----:B------:R-:W-:Y:S02]  /*2750*/  IADD3.X R25, PT, PT, RZ, UR5, R7, P1, P0 ;  /* 0x00000005ff197c10 */ /* 0x000fe40008fe0407 */
[----:B------:R-:W-:Y:S02]  /*2760*/  IADD3.X R7, PT, PT, RZ, UR7, R9, P3, P2 ;  /* 0x00000007ff077c10 */ /* 0x000fe40009fe4409 */
[----:B------:R-:W-:-:S07]  /*2770*/  MOV R4, R12 ;  /* 0x0000000c00047202 */ /* 0x000fce0000000f00 */
.L_x_16:
[----:B------:R-:W2:Y:S01]  /*2780*/  LD.E R17, desc[UR8][R12.64+0x4] ;  /* 0x000004080c117980 */ /* 0x000ea2000c101900 */
[----:B------:R-:W-:-:S04]  /*2790*/  IADD3 R14, PT, PT, R14, 0x1, RZ ;  /* 0x000000010e0e7810 */ /* 0x000fc80007ffe0ff */
[----:B------:R-:W-:-:S13]  /*27a0*/  ISETP.NE.AND P0, PT, R14, RZ, PT ;  /* 0x000000ff0e00720c */ /* 0x000fda0003f05270 */
[----:B------:R-:W-:Y:S01]  /*27b0*/  @P0 IMAD.MOV.U32 R8, RZ, RZ, R0 ;  /* 0x000000ffff080224 */ /* 0x000fe200078e0000 */
[----:B------:R-:W-:Y:S01]  /*27c0*/  @P0 MOV R9, R25 ;  /* 0x0000001900090202 */ /* 0x000fe20000000f00 */
[----:B------:R0:W3:Y:S04]  /*27d0*/  @P0 LDG.E R16, desc[UR8][R6.64] ;  /* 0x0000000806100981 */ /* 0x0000e8000c1e1900 */
[----:B------:R-:W4:Y:S01]  /*27e0*/  @P0 LDG.E.64 R4, desc[UR8][R8.64] ;  /* 0x0000000808040981 */ /* 0x000f22000c1e1b00 */
[----:B-1----:R-:W-:Y:S01]  /*27f0*/  IMAD.WIDE R10, R19, 0x4, R2 ;  /* 0x00000004130a7825 */ /* 0x002fe200078e0202 */
[----:B------:R-:W-:Y:S02]  /*2800*/  IADD3 R15, PT, PT, R15, 0x1, RZ ;  /* 0x000000010f0f7810 */ /* 0x000fe40007ffe0ff */
[----:B------:R-:W-:Y:S01]  /*2810*/  IADD3 R0, P1, PT, R0, 0x10, RZ ;  /* 0x0000001000007810 */ /* 0x000fe20007f3e0ff */
[----:B------:R-:W-:Y:S01]  /*2820*/  VIADD R19, R19, 0x1 ;  /* 0x0000000113137836 */ /* 0x000fe20000000000 */
[----:B------:R-:W-:-:S02]  /*2830*/  ISETP.NE.AND P0, PT, R15, RZ, PT ;  /* 0x000000ff0f00720c */ /* 0x000fc40003f05270 */
[----:B0-----:R-:W-:Y:S02]  /*2840*/  IADD3 R6, P2, PT, R6, 0x4, RZ ;  /* 0x0000000406067810 */ /* 0x001fe40007f5e0ff */
[----:B------:R-:W-:-:S03]  /*2850*/  IADD3.X R25, PT, PT, RZ, R25, RZ, P1, !PT ;  /* 0x00000019ff197210 */ /* 0x000fc60000ffe4ff */
[----:B------:R-:W-:Y:S01]  /*2860*/  IMAD.X R7, RZ, RZ, R7, P2 ;  /* 0x000000ffff077224 */ /* 0x000fe200010e0607 */
[----:B--2---:R-:W-:Y:S01]  /*2870*/  STG.E desc[UR8][R10.64], R17 ;  /* 0x000000110a007986 */ /* 0x004fe2000c101908 */
[----:B------:R-:W-:Y:S01]  /*2880*/  IMAD.IADD R21, R17, 0x1, R23 ;  /* 0x0000000111157824 */ /* 0x000fe200078e0217 */
[----:B------:R-:W-:Y:S01]  /*2890*/  BAR.SYNC.DEFER_BLOCKING 0x0 ;  /* 0x0000000000007b1d */ /* 0x000fe20000010000 */
[----:B---3--:R-:W-:-:S05]  /*28a0*/  MOV R23, R16 ;  /* 0x0000001000177202 */ /* 0x008fca0000000f00 */
[----:B------:R4:W-:Y:S02]  /*28b0*/  ST.E desc[UR8][R12.64+0x4], R21 ;  /* 0x000004150c007985 */ /* 0x0009e4000c101908 */
[----:B----4-:R-:W-:Y:S01]  /*28c0*/  IMAD.MOV.U32 R12, RZ, RZ, R4 ;  /* 0x000000ffff0c7224 */ /* 0x010fe200078e0004 */
[----:B------:R-:W-:Y:S01]  /*28d0*/  MOV R13, R5 ;  /* 0x00000005000d7202 */ /* 0x000fe20000000f00 */
[----:B------:R-:W-:Y:S06]  /*28e0*/  BAR.SYNC.DEFER_BLOCKING 0x0 ;  /* 0x0000000000007b1d */ /* 0x000fec0000010000 */
[----:B------:R-:W-:Y:S05]  /*28f0*/  @P0 BRA `(.L_x_16) ;  /* 0xfffffffc00a00947 */ /* 0x000fea000383ffff */
[----:B------:R-:W-:Y:S05]  /*2900*/  EXIT ;  /* 0x000000000000794d */ /* 0x000fea0003800000 */
.L_x_17:
[----:B------:R-:W-:-:S00]  /*2910*/  BRA `(.L_x_17) ;  /* 0xfffffffc00fc7947 */ /* 0x000fc0000383ffff */
[----:B------:R-:W-:-:S00]  /*2920*/  NOP ;  /* 0x0000000000007918 */ /* 0x000fc00000000000 */
        /* <DEDUP_REMOVED lines=13> */
.L_x_19:


//--------------------- .text._Z10initializeP8spinerecS0_Pi --------------------------
	.section	.text._Z10initializeP8spinerecS0_Pi,"ax",@progbits
	.align	128
        .global         _Z10initializeP8spinerecS0_Pi
        .type           _Z10initializeP8spinerecS0_Pi,@function
        .size           _Z10initializeP8spinerecS0_Pi,(.L_x_20 - _Z10initializeP8spinerecS0_Pi)
        .other          _Z10initializeP8spinerecS0_Pi,@"STO_CUDA_ENTRY STV_DEFAULT"
_Z10initializeP8spinerecS0_Pi:
.text._Z10initializeP8spinerecS0_Pi:
[----:B------:R-:W-:Y:S01]  /*0000*/  LDC R1, c[0x0][0x37c] ;  /* 0x0000df00ff017b82 */ /* 0x000fe20000000800 */
[----:B------:R-:W0:Y:S07]  /*0010*/  S2R R7, SR_TID.X ;  /* 0x0000000000077919 */ /* 0x000e2e0000002100 */
[----:B------:R-:W0:Y:S01]  /*0020*/  S2UR UR6, SR_CTAID.X ;  /* 0x00000000000679c3 */ /* 0x000e220000002500 */
[----:B------:R-:W1:Y:S07]  /*0030*/  LDCU.64 UR4, c[0x0][0x358] ;  /* 0x00006b00ff0477ac */ /* 0x000e6e0008000a00 */
[----:B------:R-:W0:Y:S08]  /*0040*/  LDC R0, c[0x0][0x360] ;  /* 0x0000d800ff007b82 */ /* 0x000e300000000800 */
[----:B------:R-:W2:Y:S08]  /*0050*/  LDC.64 R2, c[0x0][0x380] ;  /* 0x0000e000ff027b82 */ /* 0x000eb00000000a00 */
[----:B------:R-:W3:Y:S01]  /*0060*/  LDC.64 R4, c[0x0][0x390] ;  /* 0x0000e400ff047b82 */ /* 0x000ee20000000a00 */
[----:B0-----:R-:W-:-:S07]  /*0070*/  IMAD R7, R0, UR6, R7 ;  /* 0x0000000600077c24 */ /* 0x001fce000f8e0207 */
[----:B------:R-:W0:Y:S01]  /*0080*/  LDC.64 R12, c[0x0][0x388] ;  /* 0x0000e200ff0c7b82 */ /* 0x000e220000000a00 */
[----:B--2---:R-:W-:-:S05]  /*0090*/  IMAD.WIDE R2, R7, 0x10, R2 ;  /* 0x0000001007027825 */ /* 0x004fca00078e0202 */
[----:B-1----:R-:W-:Y:S01]  /*00a0*/  STG.E.64 desc[UR4][R2.64], RZ ;  /* 0x000000ff02007986 */ /* 0x002fe2000c101b04 */
[----:B---3--:R-:W-:-:S05]  /*00b0*/  IMAD.WIDE R4, R7, 0x4, R4 ;  /* 0x0000000407047825 */ /* 0x008fca00078e0204 */
[----:B------:R-:W0:Y:S02]  /*00c0*/  LDG.E R7, desc[UR4][R4.64] ;  /* 0x0000000404077981 */ /* 0x000e24000c1e1900 */
[----:B0-----:R-:W-:-:S05]  /*00d0*/  IMAD.WIDE R6, R7, 0x10, R12 ;  /* 0x0000001007067825 */ /* 0x001fca00078e020c */
[----:B------:R-:W-:Y:S04]  /*00e0*/  STG.E.64 desc[UR4][R2.64+0x8], R6 ;  /* 0x0000080602007986 */ /* 0x000fe8000c101b04 */
[----:B------:R-:W2:Y:S02]  /*00f0*/  LDG.E R9, desc[UR4][R4.64] ;  /* 0x0000000404097981 */ /* 0x000ea4000c1e1900 */
[----:B--2---:R-:W-:-:S05]  /*0100*/  IMAD.WIDE R8, R9, 0x10, R12 ;  /* 0x0000001009087825 */ /* 0x004fca00078e020c */
[----:B------:R-:W-:Y:S04]  /*0110*/  STG.E.64 desc[UR4][R8.64+0x8], R8 ;  /* 0x0000080808007986 */ /* 0x000fe8000c101b04 */
[----:B------:R-:W2:Y:S02]  /*0120*/  LDG.E R11, desc[UR4][R4.64] ;  /* 0x00000004040b7981 */ /* 0x000ea4000c1e1900 */
[----:B--2---:R-:W-:-:S05]  /*0130*/  IMAD.WIDE R10, R11, 0x10, R12 ;  /* 0x000000100b0a7825 */ /* 0x004fca00078e020c */
[----:B------:R-:W-:Y:S04]  /*0140*/  STG.E desc[UR4][R10.64], RZ ;  /* 0x000000ff0a007986 */ /* 0x000fe8000c101904 */
[----:B------:R-:W2:Y:S02]  /*0150*/  LDG.E R15, desc[UR4][R4.64] ;  /* 0x00000004040f7981 */ /* 0x000ea4000c1e1900 */
[----:B--2---:R-:W-:-:S05]  /*0160*/  IMAD.WIDE R12, R15, 0x10, R12 ;  /* 0x000000100f0c7825 */ /* 0x004fca00078e020c */
[----:B------:R-:W-:Y:S01]  /*0170*/  STG.E desc[UR4][R12.64+0x4], RZ ;  /* 0x000004ff0c007986 */ /* 0x000fe2000c101904 */
[----:B------:R-:W-:Y:S05]  /*0180*/  EXIT ;  /* 0x000000000000794d */ /* 0x000fea0003800000 */
.L_x_18:
        /* <DEDUP_REMOVED lines=15> */
.L_x_20:


//--------------------- .nv.shared.reserved.0     --------------------------
	.section	.nv.shared.reserved.0,"aw",@nobits
	.weak		__nv_reservedSMEM_offset_0_alias
	.size		__nv_reservedSMEM_offset_0_alias, 0, 64
	.other		__nv_reservedSMEM_offset_0_alias,@"STO_CUDA_RESERVED_SHARED STV_DEFAULT"
__nv_reservedSMEM_offset_0_alias:
	.zero		0
	.zero		64


//--------------------- .nv.constant0._Z12allMultiScanP8spinerecS0_PiS1_i --------------------------
	.section	.nv.constant0._Z12allMultiScanP8spinerecS0_PiS1_i,"a",@progbits
	.sectionflags	@""
	.align	4
.nv.constant0._Z12allMultiScanP8spinerecS0_PiS1_i:
	.zero		932


//--------------------- .nv.constant0._Z10initializeP8spinerecS0_Pi --------------------------
	.section	.nv.constant0._Z10initializeP8spinerecS0_Pi,"a",@progbits
	.sectionflags	@""
	.align	4
.nv.constant0._Z10initializeP8spinerecS0_Pi:
	.zero		920


//--------------------- SYMBOLS --------------------------

	.type		.nv.reservedSmem.offset0,@object
	.size		.nv.reservedSmem.offset0,0x4
